//
// Generated by NVIDIA NVVM Compiler
//
// Compiler Build ID: CL-36424714
// Cuda compilation tools, release 13.0, V13.0.88
// Based on NVVM 20.0.0
//

.version 9.0
.target sm_100
.address_size 64

	// .globl	_ZN3ch829double_buffer_baseline_kernelEPKfPfi
// _ZZN3ch830double_buffer_optimized_kernelEPKfPfiE14pipeline_state has been demoted
.extern .shared .align 16 .b8 _ZN3ch84smemE[];

.visible .entry _ZN3ch829double_buffer_baseline_kernelEPKfPfi(
	.param .u64 .ptr .align 1 _ZN3ch829double_buffer_baseline_kernelEPKfPfi_param_0,
	.param .u64 .ptr .align 1 _ZN3ch829double_buffer_baseline_kernelEPKfPfi_param_1,
	.param .u32 _ZN3ch829double_buffer_baseline_kernelEPKfPfi_param_2
)
{
	.reg .pred 	%p<13>;
	.reg .b32 	%r<34>;
	.reg .b32 	%f<223>;
	.reg .b64 	%rd<11>;

	ld.param.u64 	%rd6, [_ZN3ch829double_buffer_baseline_kernelEPKfPfi_param_0];
	ld.param.u64 	%rd5, [_ZN3ch829double_buffer_baseline_kernelEPKfPfi_param_1];
	ld.param.u32 	%r12, [_ZN3ch829double_buffer_baseline_kernelEPKfPfi_param_2];
	cvta.to.global.u64 	%rd1, %rd6;
	mov.u32 	%r13, %ntid.x;
	shl.b32 	%r1, %r13, 2;
	mov.u32 	%r14, %ctaid.x;
	mul.lo.s32 	%r15, %r13, %r14;
	shl.b32 	%r2, %r15, 4;
	setp.le.s32 	%p1, %r12, %r2;
	@%p1 bra 	$L__BB0_22;
	sub.s32 	%r16, %r12, %r2;
	max.s32 	%r17, %r16, 0;
	add.s32 	%r18, %r1, %r17;
	add.s32 	%r3, %r18, -1;
	setp.gt.u32 	%p2, %r1, %r3;
	@%p2 bra 	$L__BB0_22;
	mov.u32 	%r19, %tid.x;
	div.u32 	%r20, %r3, %r1;
	min.u32 	%r21, %r20, 4;
	shl.b32 	%r22, %r19, 4;
	mov.u32 	%r23, _ZN3ch84smemE;
	add.s32 	%r4, %r23, %r22;
	max.u32 	%r24, %r21, 1;
	neg.s32 	%r33, %r24;
	shl.b32 	%r25, %r19, 2;
	add.s32 	%r26, %r2, %r25;
	add.s32 	%r32, %r26, 2;
	cvta.to.global.u64 	%rd2, %rd5;
$L__BB0_3:
	add.s32 	%r9, %r32, -2;
	add.s32 	%r27, %r32, 2;
	setp.gt.s32 	%p3, %r27, %r12;
	@%p3 bra 	$L__BB0_5;
	mul.wide.s32 	%rd7, %r9, 4;
	add.s64 	%rd8, %rd1, %rd7;
	ld.global.nc.v4.f32 	{%f219, %f220, %f221, %f222}, [%rd8];
	bra.uni 	$L__BB0_13;
$L__BB0_5:
	setp.ge.s32 	%p4, %r9, %r12;
	mul.wide.s32 	%rd9, %r9, 4;
	add.s64 	%rd3, %rd1, %rd9;
	mov.f32 	%f219, 0f00000000;
	@%p4 bra 	$L__BB0_7;
	ld.global.nc.f32 	%f219, [%rd3];
$L__BB0_7:
	add.s32 	%r28, %r32, -1;
	setp.ge.s32 	%p5, %r28, %r12;
	mov.f32 	%f220, 0f00000000;
	@%p5 bra 	$L__BB0_9;
	ld.global.nc.f32 	%f220, [%rd3+4];
$L__BB0_9:
	setp.ge.s32 	%p6, %r32, %r12;
	mov.f32 	%f221, 0f00000000;
	@%p6 bra 	$L__BB0_11;
	ld.global.nc.f32 	%f221, [%rd3+8];
$L__BB0_11:
	add.s32 	%r29, %r32, 1;
	setp.ge.s32 	%p7, %r29, %r12;
	mov.f32 	%f222, 0f00000000;
	@%p7 bra 	$L__BB0_13;
	ld.global.nc.f32 	%f222, [%rd3+12];
$L__BB0_13:
	st.shared.v4.f32 	[%r4], {%f219, %f220, %f221, %f222};
	bar.sync 	0;
	ld.shared.f32 	%f24, [%r4];
	mul.f32 	%f25, %f24, %f24;
	mul.f32 	%f26, %f25, 0f3727C5AC;
	fma.rn.f32 	%f27, %f24, 0f3F80068E, %f26;
	mul.f32 	%f28, %f27, %f27;
	mul.f32 	%f29, %f28, 0f3727C5AC;
	fma.rn.f32 	%f30, %f27, 0f3F80068E, %f29;
	mul.f32 	%f31, %f30, %f30;
	mul.f32 	%f32, %f31, 0f3727C5AC;
	fma.rn.f32 	%f33, %f30, 0f3F80068E, %f32;
	mul.f32 	%f34, %f33, %f33;
	mul.f32 	%f35, %f34, 0f3727C5AC;
	fma.rn.f32 	%f36, %f33, 0f3F80068E, %f35;
	mul.f32 	%f37, %f36, %f36;
	mul.f32 	%f38, %f37, 0f3727C5AC;
	fma.rn.f32 	%f39, %f36, 0f3F80068E, %f38;
	mul.f32 	%f40, %f39, %f39;
	mul.f32 	%f41, %f40, 0f3727C5AC;
	fma.rn.f32 	%f42, %f39, 0f3F80068E, %f41;
	mul.f32 	%f43, %f42, %f42;
	mul.f32 	%f44, %f43, 0f3727C5AC;
	fma.rn.f32 	%f45, %f42, 0f3F80068E, %f44;
	mul.f32 	%f46, %f45, %f45;
	mul.f32 	%f47, %f46, 0f3727C5AC;
	fma.rn.f32 	%f48, %f45, 0f3F80068E, %f47;
	mul.f32 	%f49, %f48, %f48;
	mul.f32 	%f50, %f49, 0f3727C5AC;
	fma.rn.f32 	%f51, %f48, 0f3F80068E, %f50;
	mul.f32 	%f52, %f51, %f51;
	mul.f32 	%f53, %f52, 0f3727C5AC;
	fma.rn.f32 	%f54, %f51, 0f3F80068E, %f53;
	mul.f32 	%f55, %f54, %f54;
	mul.f32 	%f56, %f55, 0f3727C5AC;
	fma.rn.f32 	%f57, %f54, 0f3F80068E, %f56;
	mul.f32 	%f58, %f57, %f57;
	mul.f32 	%f59, %f58, 0f3727C5AC;
	fma.rn.f32 	%f60, %f57, 0f3F80068E, %f59;
	mul.f32 	%f61, %f60, %f60;
	mul.f32 	%f62, %f61, 0f3727C5AC;
	fma.rn.f32 	%f63, %f60, 0f3F80068E, %f62;
	mul.f32 	%f64, %f63, %f63;
	mul.f32 	%f65, %f64, 0f3727C5AC;
	fma.rn.f32 	%f66, %f63, 0f3F80068E, %f65;
	mul.f32 	%f67, %f66, %f66;
	mul.f32 	%f68, %f67, 0f3727C5AC;
	fma.rn.f32 	%f69, %f66, 0f3F80068E, %f68;
	mul.f32 	%f70, %f69, %f69;
	mul.f32 	%f71, %f70, 0f3727C5AC;
	fma.rn.f32 	%f16, %f69, 0f3F80068E, %f71;
	setp.ge.s32 	%p8, %r9, %r12;
	mul.wide.s32 	%rd10, %r9, 4;
	add.s64 	%rd4, %rd2, %rd10;
	@%p8 bra 	$L__BB0_15;
	st.global.f32 	[%rd4], %f16;
$L__BB0_15:
	ld.shared.f32 	%f72, [%r4+4];
	mul.f32 	%f73, %f72, %f72;
	mul.f32 	%f74, %f73, 0f3727C5AC;
	fma.rn.f32 	%f75, %f72, 0f3F80068E, %f74;
	mul.f32 	%f76, %f75, %f75;
	mul.f32 	%f77, %f76, 0f3727C5AC;
	fma.rn.f32 	%f78, %f75, 0f3F80068E, %f77;
	mul.f32 	%f79, %f78, %f78;
	mul.f32 	%f80, %f79, 0f3727C5AC;
	fma.rn.f32 	%f81, %f78, 0f3F80068E, %f80;
	mul.f32 	%f82, %f81, %f81;
	mul.f32 	%f83, %f82, 0f3727C5AC;
	fma.rn.f32 	%f84, %f81, 0f3F80068E, %f83;
	mul.f32 	%f85, %f84, %f84;
	mul.f32 	%f86, %f85, 0f3727C5AC;
	fma.rn.f32 	%f87, %f84, 0f3F80068E, %f86;
	mul.f32 	%f88, %f87, %f87;
	mul.f32 	%f89, %f88, 0f3727C5AC;
	fma.rn.f32 	%f90, %f87, 0f3F80068E, %f89;
	mul.f32 	%f91, %f90, %f90;
	mul.f32 	%f92, %f91, 0f3727C5AC;
	fma.rn.f32 	%f93, %f90, 0f3F80068E, %f92;
	mul.f32 	%f94, %f93, %f93;
	mul.f32 	%f95, %f94, 0f3727C5AC;
	fma.rn.f32 	%f96, %f93, 0f3F80068E, %f95;
	mul.f32 	%f97, %f96, %f96;
	mul.f32 	%f98, %f97, 0f3727C5AC;
	fma.rn.f32 	%f99, %f96, 0f3F80068E, %f98;
	mul.f32 	%f100, %f99, %f99;
	mul.f32 	%f101, %f100, 0f3727C5AC;
	fma.rn.f32 	%f102, %f99, 0f3F80068E, %f101;
	mul.f32 	%f103, %f102, %f102;
	mul.f32 	%f104, %f103, 0f3727C5AC;
	fma.rn.f32 	%f105, %f102, 0f3F80068E, %f104;
	mul.f32 	%f106, %f105, %f105;
	mul.f32 	%f107, %f106, 0f3727C5AC;
	fma.rn.f32 	%f108, %f105, 0f3F80068E, %f107;
	mul.f32 	%f109, %f108, %f108;
	mul.f32 	%f110, %f109, 0f3727C5AC;
	fma.rn.f32 	%f111, %f108, 0f3F80068E, %f110;
	mul.f32 	%f112, %f111, %f111;
	mul.f32 	%f113, %f112, 0f3727C5AC;
	fma.rn.f32 	%f114, %f111, 0f3F80068E, %f113;
	mul.f32 	%f115, %f114, %f114;
	mul.f32 	%f116, %f115, 0f3727C5AC;
	fma.rn.f32 	%f117, %f114, 0f3F80068E, %f116;
	mul.f32 	%f118, %f117, %f117;
	mul.f32 	%f119, %f118, 0f3727C5AC;
	fma.rn.f32 	%f17, %f117, 0f3F80068E, %f119;
	add.s32 	%r30, %r32, -1;
	setp.ge.s32 	%p9, %r30, %r12;
	@%p9 bra 	$L__BB0_17;
	st.global.f32 	[%rd4+4], %f17;
$L__BB0_17:
	ld.shared.f32 	%f120, [%r4+8];
	mul.f32 	%f121, %f120, %f120;
	mul.f32 	%f122, %f121, 0f3727C5AC;
	fma.rn.f32 	%f123, %f120, 0f3F80068E, %f122;
	mul.f32 	%f124, %f123, %f123;
	mul.f32 	%f125, %f124, 0f3727C5AC;
	fma.rn.f32 	%f126, %f123, 0f3F80068E, %f125;
	mul.f32 	%f127, %f126, %f126;
	mul.f32 	%f128, %f127, 0f3727C5AC;
	fma.rn.f32 	%f129, %f126, 0f3F80068E, %f128;
	mul.f32 	%f130, %f129, %f129;
	mul.f32 	%f131, %f130, 0f3727C5AC;
	fma.rn.f32 	%f132, %f129, 0f3F80068E, %f131;
	mul.f32 	%f133, %f132, %f132;
	mul.f32 	%f134, %f133, 0f3727C5AC;
	fma.rn.f32 	%f135, %f132, 0f3F80068E, %f134;
	mul.f32 	%f136, %f135, %f135;
	mul.f32 	%f137, %f136, 0f3727C5AC;
	fma.rn.f32 	%f138, %f135, 0f3F80068E, %f137;
	mul.f32 	%f139, %f138, %f138;
	mul.f32 	%f140, %f139, 0f3727C5AC;
	fma.rn.f32 	%f141, %f138, 0f3F80068E, %f140;
	mul.f32 	%f142, %f141, %f141;
	mul.f32 	%f143, %f142, 0f3727C5AC;
	fma.rn.f32 	%f144, %f141, 0f3F80068E, %f143;
	mul.f32 	%f145, %f144, %f144;
	mul.f32 	%f146, %f145, 0f3727C5AC;
	fma.rn.f32 	%f147, %f144, 0f3F80068E, %f146;
	mul.f32 	%f148, %f147, %f147;
	mul.f32 	%f149, %f148, 0f3727C5AC;
	fma.rn.f32 	%f150, %f147, 0f3F80068E, %f149;
	mul.f32 	%f151, %f150, %f150;
	mul.f32 	%f152, %f151, 0f3727C5AC;
	fma.rn.f32 	%f153, %f150, 0f3F80068E, %f152;
	mul.f32 	%f154, %f153, %f153;
	mul.f32 	%f155, %f154, 0f3727C5AC;
	fma.rn.f32 	%f156, %f153, 0f3F80068E, %f155;
	mul.f32 	%f157, %f156, %f156;
	mul.f32 	%f158, %f157, 0f3727C5AC;
	fma.rn.f32 	%f159, %f156, 0f3F80068E, %f158;
	mul.f32 	%f160, %f159, %f159;
	mul.f32 	%f161, %f160, 0f3727C5AC;
	fma.rn.f32 	%f162, %f159, 0f3F80068E, %f161;
	mul.f32 	%f163, %f162, %f162;
	mul.f32 	%f164, %f163, 0f3727C5AC;
	fma.rn.f32 	%f165, %f162, 0f3F80068E, %f164;
	mul.f32 	%f166, %f165, %f165;
	mul.f32 	%f167, %f166, 0f3727C5AC;
	fma.rn.f32 	%f18, %f165, 0f3F80068E, %f167;
	setp.ge.s32 	%p10, %r32, %r12;
	@%p10 bra 	$L__BB0_19;
	st.global.f32 	[%rd4+8], %f18;
$L__BB0_19:
	ld.shared.f32 	%f168, [%r4+12];
	mul.f32 	%f169, %f168, %f168;
	mul.f32 	%f170, %f169, 0f3727C5AC;
	fma.rn.f32 	%f171, %f168, 0f3F80068E, %f170;
	mul.f32 	%f172, %f171, %f171;
	mul.f32 	%f173, %f172, 0f3727C5AC;
	fma.rn.f32 	%f174, %f171, 0f3F80068E, %f173;
	mul.f32 	%f175, %f174, %f174;
	mul.f32 	%f176, %f175, 0f3727C5AC;
	fma.rn.f32 	%f177, %f174, 0f3F80068E, %f176;
	mul.f32 	%f178, %f177, %f177;
	mul.f32 	%f179, %f178, 0f3727C5AC;
	fma.rn.f32 	%f180, %f177, 0f3F80068E, %f179;
	mul.f32 	%f181, %f180, %f180;
	mul.f32 	%f182, %f181, 0f3727C5AC;
	fma.rn.f32 	%f183, %f180, 0f3F80068E, %f182;
	mul.f32 	%f184, %f183, %f183;
	mul.f32 	%f185, %f184, 0f3727C5AC;
	fma.rn.f32 	%f186, %f183, 0f3F80068E, %f185;
	mul.f32 	%f187, %f186, %f186;
	mul.f32 	%f188, %f187, 0f3727C5AC;
	fma.rn.f32 	%f189, %f186, 0f3F80068E, %f188;
	mul.f32 	%f190, %f189, %f189;
	mul.f32 	%f191, %f190, 0f3727C5AC;
	fma.rn.f32 	%f192, %f189, 0f3F80068E, %f191;
	mul.f32 	%f193, %f192, %f192;
	mul.f32 	%f194, %f193, 0f3727C5AC;
	fma.rn.f32 	%f195, %f192, 0f3F80068E, %f194;
	mul.f32 	%f196, %f195, %f195;
	mul.f32 	%f197, %f196, 0f3727C5AC;
	fma.rn.f32 	%f198, %f195, 0f3F80068E, %f197;
	mul.f32 	%f199, %f198, %f198;
	mul.f32 	%f200, %f199, 0f3727C5AC;
	fma.rn.f32 	%f201, %f198, 0f3F80068E, %f200;
	mul.f32 	%f202, %f201, %f201;
	mul.f32 	%f203, %f202, 0f3727C5AC;
	fma.rn.f32 	%f204, %f201, 0f3F80068E, %f203;
	mul.f32 	%f205, %f204, %f204;
	mul.f32 	%f206, %f205, 0f3727C5AC;
	fma.rn.f32 	%f207, %f204, 0f3F80068E, %f206;
	mul.f32 	%f208, %f207, %f207;
	mul.f32 	%f209, %f208, 0f3727C5AC;
	fma.rn.f32 	%f210, %f207, 0f3F80068E, %f209;
	mul.f32 	%f211, %f210, %f210;
	mul.f32 	%f212, %f211, 0f3727C5AC;
	fma.rn.f32 	%f213, %f210, 0f3F80068E, %f212;
	mul.f32 	%f214, %f213, %f213;
	mul.f32 	%f215, %f214, 0f3727C5AC;
	fma.rn.f32 	%f19, %f213, 0f3F80068E, %f215;
	add.s32 	%r31, %r32, 1;
	setp.ge.s32 	%p11, %r31, %r12;
	@%p11 bra 	$L__BB0_21;
	st.global.f32 	[%rd4+12], %f19;
$L__BB0_21:
	bar.sync 	0;
	add.s32 	%r33, %r33, 1;
	setp.ne.s32 	%p12, %r33, 0;
	add.s32 	%r32, %r32, %r1;
	@%p12 bra 	$L__BB0_3;
$L__BB0_22:
	ret;

}
	// .globl	_ZN3ch830double_buffer_optimized_kernelEPKfPfi
.visible .entry _ZN3ch830double_buffer_optimized_kernelEPKfPfi(
	.param .u64 .ptr .align 1 _ZN3ch830double_buffer_optimized_kernelEPKfPfi_param_0,
	.param .u64 .ptr .align 1 _ZN3ch830double_buffer_optimized_kernelEPKfPfi_param_1,
	.param .u32 _ZN3ch830double_buffer_optimized_kernelEPKfPfi_param_2
)
{
	.reg .pred 	%p<32>;
	.reg .b16 	%rs<32>;
	.reg .b32 	%r<145>;
	.reg .b32 	%f<211>;
	.reg .b64 	%rd<45>;
	// demoted variable
	.shared .align 8 .b8 _ZZN3ch830double_buffer_optimized_kernelEPKfPfiE14pipeline_state[56];
	ld.param.u64 	%rd15, [_ZN3ch830double_buffer_optimized_kernelEPKfPfi_param_0];
	ld.param.u64 	%rd14, [_ZN3ch830double_buffer_optimized_kernelEPKfPfi_param_1];
	ld.param.u32 	%r35, [_ZN3ch830double_buffer_optimized_kernelEPKfPfi_param_2];
	cvta.to.global.u64 	%rd1, %rd15;
	mov.u32 	%r1, %tid.x;
	mov.u32 	%r2, %ntid.x;
	shl.b32 	%r3, %r2, 2;
	mov.u32 	%r36, %ctaid.x;
	mul.lo.s32 	%r37, %r2, %r36;
	shl.b32 	%r4, %r37, 4;
	setp.le.s32 	%p1, %r35, %r4;
	@%p1 bra 	$L__BB1_52;
	sub.s32 	%r38, %r35, %r4;
	max.s32 	%r39, %r38, 0;
	add.s32 	%r40, %r3, %r39;
	add.s32 	%r41, %r40, -1;
	div.u32 	%r42, %r41, %r3;
	min.u32 	%r5, %r42, 4;
	setp.gt.u32 	%p2, %r3, %r41;
	@%p2 bra 	$L__BB1_52;
	mov.u32 	%r43, %ntid.y;
	mul.lo.s32 	%r44, %r2, %r43;
	mov.u32 	%r45, %ntid.z;
	mul.lo.s32 	%r6, %r44, %r45;
	mov.u32 	%r46, %tid.y;
	mov.u32 	%r47, %tid.z;
	mad.lo.s32 	%r7, %r47, %r43, %r46;
	mul.lo.s32 	%r8, %r7, %r2;
	or.b32  	%r48, %r8, %r1;
	setp.ne.s32 	%p3, %r48, 0;
	@%p3 bra 	$L__BB1_4;
	mov.u32 	%r51, _ZZN3ch830double_buffer_optimized_kernelEPKfPfiE14pipeline_state;
	add.s32 	%r49, %r51, 8;
	// begin inline asm
	mbarrier.init.shared.b64 [%r49], %r6;
	// end inline asm
	// begin inline asm
	mbarrier.init.shared.b64 [%r51], %r6;
	// end inline asm
	add.s32 	%r53, %r51, 24;
	// begin inline asm
	mbarrier.init.shared.b64 [%r53], %r6;
	// end inline asm
	add.s32 	%r55, %r51, 16;
	// begin inline asm
	mbarrier.init.shared.b64 [%r55], %r6;
	// end inline asm
	add.s32 	%r57, %r51, 40;
	// begin inline asm
	mbarrier.init.shared.b64 [%r57], %r6;
	// end inline asm
	add.s32 	%r59, %r51, 32;
	// begin inline asm
	mbarrier.init.shared.b64 [%r59], %r6;
	// end inline asm
	cvt.u64.u32 	%rd17, %r51;
	cvta.shared.u64 	%rd18, %rd17;
	add.s64 	%rd16, %rd18, 48;
	// begin inline asm
	st.relaxed.cta.b32 [%rd16],%r6;
	// end inline asm
$L__BB1_4:
	barrier.sync 	0;
	shl.b32 	%r63, %r1, 2;
	add.s32 	%r9, %r4, %r63;
	add.s32 	%r10, %r8, %r1;
	shl.b32 	%r64, %r6, 2;
	shl.b32 	%r65, %r1, 4;
	mov.u32 	%r66, _ZN3ch84smemE;
	add.s32 	%r11, %r66, %r65;
	mul.wide.u32 	%rd19, %r10, 4;
	add.s64 	%rd2, %rd1, %rd19;
	cvt.u64.u32 	%rd3, %r64;
	mad.lo.s32 	%r12, %r1, 20, %r66;
	shl.b32 	%r13, %r7, 2;
	cvta.to.global.u64 	%rd4, %rd14;
	mov.b16 	%rs27, 5;
	mov.b16 	%rs29, 0;
	mov.b32 	%r140, 0;
	mov.u16 	%rs26, %rs29;
$L__BB1_5:
	mov.u32 	%r14, %r140;
	setp.ge.u32 	%p4, %r14, %r5;
	@%p4 bra 	$L__BB1_28;
	mad.lo.s32 	%r15, %r14, %r3, %r9;
	and.b16  	%rs14, %rs29, 255;
	mul.wide.u16 	%r68, %rs14, 16;
	cvt.u32.u16 	%r69, %rs27;
	// begin inline asm
	mov.u64 %rd20, %globaltimer;
	// end inline asm
	mov.u32 	%r70, _ZZN3ch830double_buffer_optimized_kernelEPKfPfiE14pipeline_state;
	add.s32 	%r71, %r70, %r68;
	add.s32 	%r16, %r71, 8;
	and.b32  	%r17, %r69, 1;
	mov.b32 	%r141, 0;
$L__BB1_7:
	// begin inline asm
	{
	.reg .pred p;
	mbarrier.try_wait.parity.shared.b64 p, [%r16], %r17;
	selp.b32 %r72, 1, 0, p;
	}
	// end inline asm
	setp.ne.s32 	%p5, %r72, 0;
	@%p5 bra 	$L__BB1_14;
	setp.gt.s32 	%p29, %r141, 15;
	@%p29 bra 	$L__BB1_10;
	add.s32 	%r141, %r141, 1;
	bra.uni 	$L__BB1_7;
$L__BB1_10:
	// begin inline asm
	mov.u64 %rd39, %globaltimer;
	// end inline asm
	sub.s64 	%rd6, %rd39, %rd20;
	setp.lt.s64 	%p30, %rd6, 4000000;
	@%p30 bra 	$L__BB1_12;
	mov.b32 	%r138, 1000000;
	// begin inline asm
	nanosleep.u32 %r138;
	// end inline asm
	bra.uni 	$L__BB1_7;
$L__BB1_12:
	setp.lt.s64 	%p31, %rd6, 40000;
	@%p31 bra 	$L__BB1_7;
	shr.s64 	%rd40, %rd6, 63;
	shr.u64 	%rd41, %rd40, 62;
	add.s64 	%rd42, %rd6, %rd41;
	shr.u64 	%rd43, %rd42, 2;
	cvt.u32.u64 	%r139, %rd43;
	// begin inline asm
	nanosleep.u32 %r139;
	// end inline asm
	bra.uni 	$L__BB1_7;
$L__BB1_14:
	add.s32 	%r75, %r15, 4;
	setp.gt.s32 	%p6, %r75, %r35;
	@%p6 bra 	$L__BB1_18;
	setp.gt.u32 	%p7, %r10, 3;
	@%p7 bra 	$L__BB1_27;
	shl.b32 	%r143, %r10, 2;
	mul.wide.s32 	%rd21, %r15, 4;
	add.s64 	%rd44, %rd2, %rd21;
	shl.b32 	%r76, %r14, 4;
	add.s32 	%r77, %r13, %r76;
	mul.hi.u32 	%r78, %r14, -1431655765;
	shr.u32 	%r79, %r78, 1;
	mul.lo.s32 	%r80, %r79, 48;
	sub.s32 	%r81, %r77, %r80;
	mad.lo.s32 	%r142, %r2, %r81, %r12;
$L__BB1_17:
	cvt.u32.u64 	%r83, %rd3;
	// begin inline asm
	cp.async.ca.shared.global [%r142], [%rd44], 4, 4;
	// end inline asm
	add.s32 	%r143, %r143, %r83;
	add.s64 	%rd44, %rd44, %rd3;
	add.s32 	%r142, %r142, %r83;
	setp.lt.u32 	%p8, %r143, 16;
	@%p8 bra 	$L__BB1_17;
	bra.uni 	$L__BB1_27;
$L__BB1_18:
	mul.hi.u32 	%r84, %r14, -1431655765;
	shr.u32 	%r85, %r84, 1;
	mul.lo.s32 	%r86, %r85, 3;
	sub.s32 	%r87, %r14, %r86;
	mul.lo.s32 	%r88, %r87, %r3;
	shl.b32 	%r89, %r88, 2;
	mov.u32 	%r90, _ZN3ch84smemE;
	add.s32 	%r26, %r90, %r89;
	setp.ge.s32 	%p9, %r15, %r35;
	@%p9 bra 	$L__BB1_26;
	mul.wide.s32 	%rd23, %r15, 4;
	add.s64 	%rd10, %rd1, %rd23;
	ld.global.f32 	%f1, [%rd10];
	add.s32 	%r93, %r15, 1;
	setp.ge.s32 	%p10, %r93, %r35;
	mov.f32 	%f208, 0f00000000;
	@%p10 bra 	$L__BB1_21;
	ld.global.f32 	%f208, [%rd10+4];
$L__BB1_21:
	add.s32 	%r94, %r15, 2;
	setp.ge.s32 	%p11, %r94, %r35;
	mov.f32 	%f209, 0f00000000;
	@%p11 bra 	$L__BB1_23;
	ld.global.f32 	%f209, [%rd10+8];
$L__BB1_23:
	add.s32 	%r95, %r15, 3;
	setp.ge.s32 	%p12, %r95, %r35;
	mov.f32 	%f210, 0f00000000;
	@%p12 bra 	$L__BB1_25;
	ld.global.f32 	%f210, [%rd10+12];
$L__BB1_25:
	shl.b32 	%r96, %r1, 4;
	add.s32 	%r97, %r26, %r96;
	st.shared.v4.f32 	[%r97], {%f1, %f208, %f209, %f210};
	bra.uni 	$L__BB1_27;
$L__BB1_26:
	shl.b32 	%r91, %r1, 4;
	add.s32 	%r92, %r26, %r91;
	mov.f32 	%f12, 0f00000000;
	st.shared.v4.f32 	[%r92], {%f12, %f12, %f12, %f12};
$L__BB1_27:
	add.s32 	%r99, %r16, -8;
	// begin inline asm
	cp.async.mbarrier.arrive.shared.b64 [%r99];
	// end inline asm
	mov.b32 	%r100, 1;
	// begin inline asm
	mbarrier.arrive.shared::cta.b64                             %rd24,  [%r99], %r100;    // 2. 
	// end inline asm
	add.s16 	%rs15, %rs29, 1;
	and.b16  	%rs16, %rs15, 255;
	setp.eq.s16 	%p13, %rs16, 3;
	selp.u16 	%rs17, 1, 0, %p13;
	xor.b16  	%rs27, %rs27, %rs17;
	selp.b16 	%rs29, 0, %rs15, %p13;
$L__BB1_28:
	setp.lt.u32 	%p14, %r14, 2;
	@%p14 bra 	$L__BB1_47;
	add.s32 	%r27, %r14, -2;
	setp.ge.s32 	%p15, %r27, %r5;
	@%p15 bra 	$L__BB1_47;
	and.b16  	%rs18, %rs26, 255;
	mul.wide.u16 	%r102, %rs18, 16;
	shr.u16 	%rs19, %rs27, 1;
	and.b16  	%rs20, %rs19, 1;
	// begin inline asm
	mov.u64 %rd25, %globaltimer;
	// end inline asm
	mov.u32 	%r103, _ZZN3ch830double_buffer_optimized_kernelEPKfPfiE14pipeline_state;
	add.s32 	%r28, %r103, %r102;
	cvt.u32.u16 	%r29, %rs20;
	mov.b32 	%r144, 0;
$L__BB1_31:
	// begin inline asm
	{
	.reg .pred p;
	mbarrier.try_wait.parity.shared.b64 p, [%r28], %r29;
	selp.b32 %r104, 1, 0, p;
	}
	// end inline asm
	setp.ne.s32 	%p16, %r104, 0;
	@%p16 bra 	$L__BB1_38;
	setp.gt.s32 	%p26, %r144, 15;
	@%p26 bra 	$L__BB1_34;
	add.s32 	%r144, %r144, 1;
	bra.uni 	$L__BB1_31;
$L__BB1_34:
	// begin inline asm
	mov.u64 %rd34, %globaltimer;
	// end inline asm
	sub.s64 	%rd12, %rd34, %rd25;
	setp.lt.s64 	%p27, %rd12, 4000000;
	@%p27 bra 	$L__BB1_36;
	mov.b32 	%r136, 1000000;
	// begin inline asm
	nanosleep.u32 %r136;
	// end inline asm
	bra.uni 	$L__BB1_31;
$L__BB1_36:
	setp.lt.s64 	%p28, %rd12, 40000;
	@%p28 bra 	$L__BB1_31;
	shr.s64 	%rd35, %rd12, 63;
	shr.u64 	%rd36, %rd35, 62;
	add.s64 	%rd37, %rd12, %rd36;
	shr.u64 	%rd38, %rd37, 2;
	cvt.u32.u64 	%r137, %rd38;
	// begin inline asm
	nanosleep.u32 %r137;
	// end inline asm
	bra.uni 	$L__BB1_31;
$L__BB1_38:
	mul.hi.s32 	%r107, %r27, 1431655766;
	shr.u32 	%r108, %r107, 31;
	add.s32 	%r109, %r107, %r108;
	mul.lo.s32 	%r110, %r109, 3;
	sub.s32 	%r111, %r27, %r110;
	mul.lo.s32 	%r112, %r111, %r3;
	shl.b32 	%r113, %r112, 2;
	add.s32 	%r114, %r11, %r113;
	ld.shared.v4.f32 	{%f16, %f17, %f18, %f19}, [%r114];
	mul.f32 	%f20, %f16, %f16;
	mul.f32 	%f21, %f20, 0f3727C5AC;
	fma.rn.f32 	%f22, %f16, 0f3F80068E, %f21;
	mul.f32 	%f23, %f17, %f17;
	mul.f32 	%f24, %f23, 0f3727C5AC;
	fma.rn.f32 	%f25, %f17, 0f3F80068E, %f24;
	mul.f32 	%f26, %f18, %f18;
	mul.f32 	%f27, %f26, 0f3727C5AC;
	fma.rn.f32 	%f28, %f18, 0f3F80068E, %f27;
	mul.f32 	%f29, %f19, %f19;
	mul.f32 	%f30, %f29, 0f3727C5AC;
	fma.rn.f32 	%f31, %f19, 0f3F80068E, %f30;
	mul.f32 	%f32, %f22, %f22;
	mul.f32 	%f33, %f32, 0f3727C5AC;
	fma.rn.f32 	%f34, %f22, 0f3F80068E, %f33;
	mul.f32 	%f35, %f25, %f25;
	mul.f32 	%f36, %f35, 0f3727C5AC;
	fma.rn.f32 	%f37, %f25, 0f3F80068E, %f36;
	mul.f32 	%f38, %f28, %f28;
	mul.f32 	%f39, %f38, 0f3727C5AC;
	fma.rn.f32 	%f40, %f28, 0f3F80068E, %f39;
	mul.f32 	%f41, %f31, %f31;
	mul.f32 	%f42, %f41, 0f3727C5AC;
	fma.rn.f32 	%f43, %f31, 0f3F80068E, %f42;
	mul.f32 	%f44, %f34, %f34;
	mul.f32 	%f45, %f44, 0f3727C5AC;
	fma.rn.f32 	%f46, %f34, 0f3F80068E, %f45;
	mul.f32 	%f47, %f37, %f37;
	mul.f32 	%f48, %f47, 0f3727C5AC;
	fma.rn.f32 	%f49, %f37, 0f3F80068E, %f48;
	mul.f32 	%f50, %f40, %f40;
	mul.f32 	%f51, %f50, 0f3727C5AC;
	fma.rn.f32 	%f52, %f40, 0f3F80068E, %f51;
	mul.f32 	%f53, %f43, %f43;
	mul.f32 	%f54, %f53, 0f3727C5AC;
	fma.rn.f32 	%f55, %f43, 0f3F80068E, %f54;
	mul.f32 	%f56, %f46, %f46;
	mul.f32 	%f57, %f56, 0f3727C5AC;
	fma.rn.f32 	%f58, %f46, 0f3F80068E, %f57;
	mul.f32 	%f59, %f49, %f49;
	mul.f32 	%f60, %f59, 0f3727C5AC;
	fma.rn.f32 	%f61, %f49, 0f3F80068E, %f60;
	mul.f32 	%f62, %f52, %f52;
	mul.f32 	%f63, %f62, 0f3727C5AC;
	fma.rn.f32 	%f64, %f52, 0f3F80068E, %f63;
	mul.f32 	%f65, %f55, %f55;
	mul.f32 	%f66, %f65, 0f3727C5AC;
	fma.rn.f32 	%f67, %f55, 0f3F80068E, %f66;
	mul.f32 	%f68, %f58, %f58;
	mul.f32 	%f69, %f68, 0f3727C5AC;
	fma.rn.f32 	%f70, %f58, 0f3F80068E, %f69;
	mul.f32 	%f71, %f61, %f61;
	mul.f32 	%f72, %f71, 0f3727C5AC;
	fma.rn.f32 	%f73, %f61, 0f3F80068E, %f72;
	mul.f32 	%f74, %f64, %f64;
	mul.f32 	%f75, %f74, 0f3727C5AC;
	fma.rn.f32 	%f76, %f64, 0f3F80068E, %f75;
	mul.f32 	%f77, %f67, %f67;
	mul.f32 	%f78, %f77, 0f3727C5AC;
	fma.rn.f32 	%f79, %f67, 0f3F80068E, %f78;
	mul.f32 	%f80, %f70, %f70;
	mul.f32 	%f81, %f80, 0f3727C5AC;
	fma.rn.f32 	%f82, %f70, 0f3F80068E, %f81;
	mul.f32 	%f83, %f73, %f73;
	mul.f32 	%f84, %f83, 0f3727C5AC;
	fma.rn.f32 	%f85, %f73, 0f3F80068E, %f84;
	mul.f32 	%f86, %f76, %f76;
	mul.f32 	%f87, %f86, 0f3727C5AC;
	fma.rn.f32 	%f88, %f76, 0f3F80068E, %f87;
	mul.f32 	%f89, %f79, %f79;
	mul.f32 	%f90, %f89, 0f3727C5AC;
	fma.rn.f32 	%f91, %f79, 0f3F80068E, %f90;
	mul.f32 	%f92, %f82, %f82;
	mul.f32 	%f93, %f92, 0f3727C5AC;
	fma.rn.f32 	%f94, %f82, 0f3F80068E, %f93;
	mul.f32 	%f95, %f85, %f85;
	mul.f32 	%f96, %f95, 0f3727C5AC;
	fma.rn.f32 	%f97, %f85, 0f3F80068E, %f96;
	mul.f32 	%f98, %f88, %f88;
	mul.f32 	%f99, %f98, 0f3727C5AC;
	fma.rn.f32 	%f100, %f88, 0f3F80068E, %f99;
	mul.f32 	%f101, %f91, %f91;
	mul.f32 	%f102, %f101, 0f3727C5AC;
	fma.rn.f32 	%f103, %f91, 0f3F80068E, %f102;
	mul.f32 	%f104, %f94, %f94;
	mul.f32 	%f105, %f104, 0f3727C5AC;
	fma.rn.f32 	%f106, %f94, 0f3F80068E, %f105;
	mul.f32 	%f107, %f97, %f97;
	mul.f32 	%f108, %f107, 0f3727C5AC;
	fma.rn.f32 	%f109, %f97, 0f3F80068E, %f108;
	mul.f32 	%f110, %f100, %f100;
	mul.f32 	%f111, %f110, 0f3727C5AC;
	fma.rn.f32 	%f112, %f100, 0f3F80068E, %f111;
	mul.f32 	%f113, %f103, %f103;
	mul.f32 	%f114, %f113, 0f3727C5AC;
	fma.rn.f32 	%f115, %f103, 0f3F80068E, %f114;
	mul.f32 	%f116, %f106, %f106;
	mul.f32 	%f117, %f116, 0f3727C5AC;
	fma.rn.f32 	%f118, %f106, 0f3F80068E, %f117;
	mul.f32 	%f119, %f109, %f109;
	mul.f32 	%f120, %f119, 0f3727C5AC;
	fma.rn.f32 	%f121, %f109, 0f3F80068E, %f120;
	mul.f32 	%f122, %f112, %f112;
	mul.f32 	%f123, %f122, 0f3727C5AC;
	fma.rn.f32 	%f124, %f112, 0f3F80068E, %f123;
	mul.f32 	%f125, %f115, %f115;
	mul.f32 	%f126, %f125, 0f3727C5AC;
	fma.rn.f32 	%f127, %f115, 0f3F80068E, %f126;
	mul.f32 	%f128, %f118, %f118;
	mul.f32 	%f129, %f128, 0f3727C5AC;
	fma.rn.f32 	%f130, %f118, 0f3F80068E, %f129;
	mul.f32 	%f131, %f121, %f121;
	mul.f32 	%f132, %f131, 0f3727C5AC;
	fma.rn.f32 	%f133, %f121, 0f3F80068E, %f132;
	mul.f32 	%f134, %f124, %f124;
	mul.f32 	%f135, %f134, 0f3727C5AC;
	fma.rn.f32 	%f136, %f124, 0f3F80068E, %f135;
	mul.f32 	%f137, %f127, %f127;
	mul.f32 	%f138, %f137, 0f3727C5AC;
	fma.rn.f32 	%f139, %f127, 0f3F80068E, %f138;
	mul.f32 	%f140, %f130, %f130;
	mul.f32 	%f141, %f140, 0f3727C5AC;
	fma.rn.f32 	%f142, %f130, 0f3F80068E, %f141;
	mul.f32 	%f143, %f133, %f133;
	mul.f32 	%f144, %f143, 0f3727C5AC;
	fma.rn.f32 	%f145, %f133, 0f3F80068E, %f144;
	mul.f32 	%f146, %f136, %f136;
	mul.f32 	%f147, %f146, 0f3727C5AC;
	fma.rn.f32 	%f148, %f136, 0f3F80068E, %f147;
	mul.f32 	%f149, %f139, %f139;
	mul.f32 	%f150, %f149, 0f3727C5AC;
	fma.rn.f32 	%f151, %f139, 0f3F80068E, %f150;
	mul.f32 	%f152, %f142, %f142;
	mul.f32 	%f153, %f152, 0f3727C5AC;
	fma.rn.f32 	%f154, %f142, 0f3F80068E, %f153;
	mul.f32 	%f155, %f145, %f145;
	mul.f32 	%f156, %f155, 0f3727C5AC;
	fma.rn.f32 	%f157, %f145, 0f3F80068E, %f156;
	mul.f32 	%f158, %f148, %f148;
	mul.f32 	%f159, %f158, 0f3727C5AC;
	fma.rn.f32 	%f160, %f148, 0f3F80068E, %f159;
	mul.f32 	%f161, %f151, %f151;
	mul.f32 	%f162, %f161, 0f3727C5AC;
	fma.rn.f32 	%f163, %f151, 0f3F80068E, %f162;
	mul.f32 	%f164, %f154, %f154;
	mul.f32 	%f165, %f164, 0f3727C5AC;
	fma.rn.f32 	%f166, %f154, 0f3F80068E, %f165;
	mul.f32 	%f167, %f157, %f157;
	mul.f32 	%f168, %f167, 0f3727C5AC;
	fma.rn.f32 	%f169, %f157, 0f3F80068E, %f168;
	mul.f32 	%f170, %f160, %f160;
	mul.f32 	%f171, %f170, 0f3727C5AC;
	fma.rn.f32 	%f172, %f160, 0f3F80068E, %f171;
	mul.f32 	%f173, %f163, %f163;
	mul.f32 	%f174, %f173, 0f3727C5AC;
	fma.rn.f32 	%f175, %f163, 0f3F80068E, %f174;
	mul.f32 	%f176, %f166, %f166;
	mul.f32 	%f177, %f176, 0f3727C5AC;
	fma.rn.f32 	%f178, %f166, 0f3F80068E, %f177;
	mul.f32 	%f179, %f169, %f169;
	mul.f32 	%f180, %f179, 0f3727C5AC;
	fma.rn.f32 	%f181, %f169, 0f3F80068E, %f180;
	mul.f32 	%f182, %f172, %f172;
	mul.f32 	%f183, %f182, 0f3727C5AC;
	fma.rn.f32 	%f184, %f172, 0f3F80068E, %f183;
	mul.f32 	%f185, %f175, %f175;
	mul.f32 	%f186, %f185, 0f3727C5AC;
	fma.rn.f32 	%f187, %f175, 0f3F80068E, %f186;
	mul.f32 	%f188, %f178, %f178;
	mul.f32 	%f189, %f188, 0f3727C5AC;
	fma.rn.f32 	%f190, %f178, 0f3F80068E, %f189;
	mul.f32 	%f191, %f181, %f181;
	mul.f32 	%f192, %f191, 0f3727C5AC;
	fma.rn.f32 	%f193, %f181, 0f3F80068E, %f192;
	mul.f32 	%f194, %f184, %f184;
	mul.f32 	%f195, %f194, 0f3727C5AC;
	fma.rn.f32 	%f196, %f184, 0f3F80068E, %f195;
	mul.f32 	%f197, %f187, %f187;
	mul.f32 	%f198, %f197, 0f3727C5AC;
	fma.rn.f32 	%f199, %f187, 0f3F80068E, %f198;
	mul.f32 	%f200, %f190, %f190;
	mul.f32 	%f201, %f200, 0f3727C5AC;
	fma.rn.f32 	%f8, %f190, 0f3F80068E, %f201;
	mul.f32 	%f202, %f193, %f193;
	mul.f32 	%f203, %f202, 0f3727C5AC;
	fma.rn.f32 	%f9, %f193, 0f3F80068E, %f203;
	mul.f32 	%f204, %f196, %f196;
	mul.f32 	%f205, %f204, 0f3727C5AC;
	fma.rn.f32 	%f10, %f196, 0f3F80068E, %f205;
	mul.f32 	%f206, %f199, %f199;
	mul.f32 	%f207, %f206, 0f3727C5AC;
	fma.rn.f32 	%f11, %f199, 0f3F80068E, %f207;
	mad.lo.s32 	%r32, %r27, %r3, %r9;
	setp.ge.s32 	%p17, %r32, %r35;
	mul.wide.s32 	%rd26, %r32, 4;
	add.s64 	%rd13, %rd4, %rd26;
	@%p17 bra 	$L__BB1_40;
	st.global.f32 	[%rd13], %f8;
$L__BB1_40:
	add.s32 	%r115, %r32, 1;
	setp.ge.s32 	%p18, %r115, %r35;
	@%p18 bra 	$L__BB1_42;
	st.global.f32 	[%rd13+4], %f9;
$L__BB1_42:
	add.s32 	%r116, %r32, 2;
	setp.ge.s32 	%p19, %r116, %r35;
	@%p19 bra 	$L__BB1_44;
	st.global.f32 	[%rd13+8], %f10;
$L__BB1_44:
	add.s32 	%r117, %r32, 3;
	setp.ge.s32 	%p20, %r117, %r35;
	@%p20 bra 	$L__BB1_46;
	st.global.f32 	[%rd13+12], %f11;
$L__BB1_46:
	add.s32 	%r118, %r28, 8;
	mov.b32 	%r119, 1;
	// begin inline asm
	mbarrier.arrive.shared::cta.b64                             %rd27,  [%r118], %r119;    // 2. 
	// end inline asm
	add.s16 	%rs21, %rs26, 1;
	and.b16  	%rs22, %rs21, 255;
	setp.eq.s16 	%p21, %rs22, 3;
	xor.b16  	%rs23, %rs27, 2;
	selp.b16 	%rs27, %rs23, %rs27, %p21;
	selp.b16 	%rs26, 0, %rs21, %p21;
$L__BB1_47:
	add.s32 	%r140, %r14, 1;
	add.s32 	%r120, %r5, 2;
	setp.ne.s32 	%p22, %r14, %r120;
	@%p22 bra 	$L__BB1_5;
	and.b16  	%rs24, %rs27, 4;
	setp.eq.s16 	%p23, %rs24, 0;
	@%p23 bra 	$L__BB1_52;
	// begin inline asm
	activemask.b32 %r121;
	// end inline asm
	mov.u32 	%r123, _ZZN3ch830double_buffer_optimized_kernelEPKfPfiE14pipeline_state;
	cvt.u64.u32 	%rd28, %r123;
	cvta.shared.u64 	%rd29, %rd28;
	add.s64 	%rd30, %rd29, 48;
	match.any.sync.b64 	%r34, %rd30, %r121;
	brev.b32 	%r124, %r34;
	bfind.shiftamt.u32 	%r125, %r124;
	// begin inline asm
	mov.u32 %r122, %laneid;
	// end inline asm
	setp.ne.s32 	%p24, %r122, %r125;
	@%p24 bra 	$L__BB1_52;
	popc.b32 	%r128, %r34;
	neg.s32 	%r127, %r128;
	// begin inline asm
	fence.sc.cta;
	// end inline asm
	cvta.shared.u64 	%rd33, %rd28;
	add.s64 	%rd31, %rd33, 48;
	// begin inline asm
	atom.add.acquire.cta.u32 %r126,[%rd31],%r127;
	// end inline asm
	setp.ne.s32 	%p25, %r126, %r128;
	@%p25 bra 	$L__BB1_52;
	// begin inline asm
	mbarrier.inval.shared.b64 [%r123];
	// end inline asm
	add.s32 	%r131, %r123, 8;
	// begin inline asm
	mbarrier.inval.shared.b64 [%r131];
	// end inline asm
	add.s32 	%r132, %r123, 16;
	// begin inline asm
	mbarrier.inval.shared.b64 [%r132];
	// end inline asm
	add.s32 	%r133, %r123, 24;
	// begin inline asm
	mbarrier.inval.shared.b64 [%r133];
	// end inline asm
	add.s32 	%r134, %r123, 32;
	// begin inline asm
	mbarrier.inval.shared.b64 [%r134];
	// end inline asm
	add.s32 	%r135, %r123, 40;
	// begin inline asm
	mbarrier.inval.shared.b64 [%r135];
	// end inline asm
$L__BB1_52:
	ret;

}


// ===== COMPILED SASS (sm_100) =====

	.target	sm_100

	.elftype	@"ET_EXEC"


//--------------------- .note.nv.tkinfo           --------------------------
	.section	.note.nv.tkinfo,"",@"SHT_NOTE"
	.sectionflags	@"SHF_NOTE_NV_TKINFO"
	.tkinfo
        /*0018*/ 	.word	0x00000002
        /*0030*/ 	.string	""
        /*0030*/ 	.string	"ptxas"
        /*0030*/ 	.string	"Cuda compilation tools, release 13.0, V13.0.88"
        /*0030*/ 	.string	"Build cuda_13.0.r13.0/compiler.36424714_0"
        /*0030*/ 	.string	"-arch sm_100 -m 64 "



//--------------------- .note.nv.cuinfo           --------------------------
	.section	.note.nv.cuinfo,"",@"SHT_NOTE"
	.sectionflags	@"SHF_NOTE_NV_CUINFO"
        /*0018*/ 	.short	0x0002
        /*001a*/ 	.short	0x0064
        /*001c*/ 	.short	0x0082
	.zero		2


//--------------------- .nv.info                  --------------------------
	.section	.nv.info,"",@"SHT_CUDA_INFO"
	.align	4


	//----- nvinfo : EIATTR_REGCOUNT
	.align		4
        /*0000*/ 	.byte	0x04, 0x2f
        /*0002*/ 	.short	(.L_1 - .L_0)
	.align		4
.L_0:
        /*0004*/ 	.word	index@(_ZN3ch829double_buffer_baseline_kernelEPKfPfi)
        /*0008*/ 	.word	0x00000018


	//----- nvinfo : EIATTR_FRAME_SIZE
	.align		4
.L_1:
        /*000c*/ 	.byte	0x04, 0x11
        /*000e*/ 	.short	(.L_3 - .L_2)
	.align		4
.L_2:
        /*0010*/ 	.word	index@(_ZN3ch829double_buffer_baseline_kernelEPKfPfi)
        /*0014*/ 	.word	0x00000000


	//----- nvinfo : EIATTR_REGCOUNT
	.align		4
.L_3:
        /*0018*/ 	.byte	0x04, 0x2f
        /*001a*/ 	.short	(.L_5 - .L_4)
	.align		4
.L_4:
        /*001c*/ 	.word	index@(_ZN3ch830double_buffer_optimized_kernelEPKfPfi)
        /*0020*/ 	.word	0x0000001d


	//----- nvinfo : EIATTR_FRAME_SIZE
	.align		4
.L_5:
        /*0024*/ 	.byte	0x04, 0x11
        /*0026*/ 	.short	(.L_7 - .L_6)
	.align		4
.L_6:
        /*0028*/ 	.word	index@(_ZN3ch830double_buffer_optimized_kernelEPKfPfi)
        /*002c*/ 	.word	0x00000000


	//----- nvinfo : EIATTR_MIN_STACK_SIZE
	.align		4
.L_7:
        /*0030*/ 	.byte	0x04, 0x12
        /*0032*/ 	.short	(.L_9 - .L_8)
	.align		4
.L_8:
        /*0034*/ 	.word	index@(_ZN3ch830double_buffer_optimized_kernelEPKfPfi)
        /*0038*/ 	.word	0x00000000


	//----- nvinfo : EIATTR_MIN_STACK_SIZE
	.align		4
.L_9:
        /*003c*/ 	.byte	0x04, 0x12
        /*003e*/ 	.short	(.L_11 - .L_10)
	.align		4
.L_10:
        /*0040*/ 	.word	index@(_ZN3ch829double_buffer_baseline_kernelEPKfPfi)
        /*0044*/ 	.word	0x00000000
.L_11:


//--------------------- .nv.compat                --------------------------
	.section	.nv.compat,"",@"SHT_CUDA_COMPAT_INFO"
	.align	4
        /*0000*/ 	.byte	0x02, 0x09, 0x00, 0x00, 0x02, 0x02, 0x01, 0x00, 0x02, 0x05, 0x05, 0x00, 0x03, 0x07, 0x01, 0x01
        /*0010*/ 	.byte	0x02, 0x03, 0x00, 0x00, 0x02, 0x06, 0x01, 0x00, 0x04, 0x0b, 0x08, 0x00, 0x09, 0x00, 0x00, 0x00
        /*0020*/ 	.byte	0x00, 0x00, 0x00, 0x00


//--------------------- .nv.info._ZN3ch830double_buffer_optimized_kernelEPKfPfi --------------------------
	.section	.nv.info._ZN3ch830double_buffer_optimized_kernelEPKfPfi,"",@"SHT_CUDA_INFO"
	.sectionflags	@""
	.align	4


	//----- nvinfo : EIATTR_CUDA_API_VERSION
	.align		4
        /*0000*/ 	.byte	0x04, 0x37
        /*0002*/ 	.short	(.L_13 - .L_12)
.L_12:
        /*0004*/ 	.word	0x00000082


	//----- nvinfo : EIATTR_KPARAM_INFO
	.align		4
.L_13:
        /*0008*/ 	.byte	0x04, 0x17
        /*000a*/ 	.short	(.L_15 - .L_14)
.L_14:
        /*000c*/ 	.word	0x00000000
        /*0010*/ 	.short	0x0002
        /*0012*/ 	.short	0x0010
        /*0014*/ 	.byte	0x00, 0xf0, 0x11, 0x00


	//----- nvinfo : EIATTR_KPARAM_INFO
	.align		4
.L_15:
        /*0018*/ 	.byte	0x04, 0x17
        /*001a*/ 	.short	(.L_17 - .L_16)
.L_16:
        /*001c*/ 	.word	0x00000000
        /*0020*/ 	.short	0x0001
        /*0022*/ 	.short	0x0008
        /*0024*/ 	.byte	0x00, 0xf5, 0x21, 0x00


	//----- nvinfo : EIATTR_KPARAM_INFO
	.align		4
.L_17:
        /*0028*/ 	.byte	0x04, 0x17
        /*002a*/ 	.short	(.L_19 - .L_18)
.L_18:
        /*002c*/ 	.word	0x00000000
        /*0030*/ 	.short	0x0000
        /*0032*/ 	.short	0x0000
        /*0034*/ 	.byte	0x00, 0xf5, 0x21, 0x00


	//----- nvinfo : EIATTR_SPARSE_MMA_MASK
	.align		4
.L_19:
        /*0038*/ 	.byte	0x03, 0x50
        /*003a*/ 	.short	0x0000


	//----- nvinfo : EIATTR_MAXREG_COUNT
	.align		4
        /*003c*/ 	.byte	0x03, 0x1b
        /*003e*/ 	.short	0x00ff


	//----- nvinfo : EIATTR_NUM_BARRIERS
	.align		4
        /*0040*/ 	.byte	0x02, 0x4c
        /*0042*/ 	.byte	0x01
	.zero		1


	//----- nvinfo : EIATTR_MERCURY_ISA_VERSION
	.align		4
        /*0044*/ 	.byte	0x03, 0x5f
        /*0046*/ 	.short	0x0101


	//----- nvinfo : EIATTR_COOP_GROUP_MASK_REGIDS
	.align		4
        /*0048*/ 	.byte	0x04, 0x29
        /*004a*/ 	.short	(.L_21 - .L_20)


	//   ....[0]....
.L_20:
        /*004c*/ 	.word	0xffffffff


	//   ....[1]....
        /*0050*/ 	.word	0x05000007


	//----- nvinfo : EIATTR_COOP_GROUP_INSTR_OFFSETS
	.align		4
.L_21:
        /*0054*/ 	.byte	0x04, 0x28
        /*0056*/ 	.short	(.L_23 - .L_22)


	//   ....[0]....
.L_22:
        /*0058*/ 	.word	0x00000440


	//   ....[1]....
        /*005c*/ 	.word	0x00001d40


	//----- nvinfo : EIATTR_VRC_CTA_INIT_COUNT
	.align		4
.L_23:
        /*0060*/ 	.byte	0x02, 0x4a
	.zero		1
	.zero		1


	//----- nvinfo : EIATTR_MBARRIER_INSTR_OFFSETS
	.align		4
        /*0064*/ 	.byte	0x04, 0x39
        /*0066*/ 	.short	(.L_25 - .L_24)


	//   ....[0]....
.L_24:
        /*0068*/ 	.word	0x000003a0
        /*006c*/ 	.word	0x000000ff
        /*0070*/ 	.word	0x00000008
        /*0074*/ 	.short	0x0100
        /*0076*/ 	.byte	0x08
	.zero		1


	//   ....[1]....
        /*0078*/ 	.word	0x000003c0
        /*007c*/ 	.word	0x000000ff
        /*0080*/ 	.word	0x00000000
        /*0084*/ 	.short	0x0100
        /*0086*/ 	.byte	0x08
	.zero		1


	//   ....[2]....
        /*0088*/ 	.word	0x000003d0
        /*008c*/ 	.word	0x000000ff
        /*0090*/ 	.word	0x00000018
        /*0094*/ 	.short	0x0100
        /*0096*/ 	.byte	0x08
	.zero		1


	//   ....[3]....
        /*0098*/ 	.word	0x000003e0
        /*009c*/ 	.word	0x000000ff
        /*00a0*/ 	.word	0x00000010
        /*00a4*/ 	.short	0x0100
        /*00a6*/ 	.byte	0x08
	.zero		1


	//   ....[4]....
        /*00a8*/ 	.word	0x000003f0
        /*00ac*/ 	.word	0x000000ff
        /*00b0*/ 	.word	0x00000028
        /*00b4*/ 	.short	0x0100
        /*00b6*/ 	.byte	0x08
	.zero		1


	//   ....[5]....
        /*00b8*/ 	.word	0x00000400
        /*00bc*/ 	.word	0x000000ff
        /*00c0*/ 	.word	0x00000020
        /*00c4*/ 	.short	0x0100
        /*00c6*/ 	.byte	0x08
	.zero		1


	//   ....[6]....
        /*00c8*/ 	.word	0x00000600
        /*00cc*/ 	.word	0x000000ff
        /*00d0*/ 	.word	0x00000008
        /*00d4*/ 	.short	0x010a
        /*00d6*/ 	.byte	0x05
	.zero		1


	//   ....[7]....
        /*00d8*/ 	.word	0x00000780
        /*00dc*/ 	.word	0x000000ff
        /*00e0*/ 	.word	0x00000008
        /*00e4*/ 	.short	0x010a
        /*00e6*/ 	.byte	0x05
	.zero		1


	//   ....[8]....
        /*00e8*/ 	.word	0x00000b50
        /*00ec*/ 	.word	0x000000ff
        /*00f0*/ 	.word	0x00000000
        /*00f4*/ 	.short	0x0107
        /*00f6*/ 	.byte	0x05
	.zero		1


	//   ....[9]....
        /*00f8*/ 	.word	0x00000ba0
        /*00fc*/ 	.word	0x000000ff
        /*0100*/ 	.word	0x00000000
        /*0104*/ 	.short	0x0101
        /*0106*/ 	.byte	0x05
	.zero		1


	//   ....[10]....
        /*0108*/ 	.word	0x00000cf0
        /*010c*/ 	.word	0x00000012
        /*0110*/ 	.word	0x00000000
        /*0114*/ 	.short	0x010a
        /*0116*/ 	.byte	0xff
	.zero		1


	//   ....[11]....
        /*0118*/ 	.word	0x00000e70
        /*011c*/ 	.word	0x00000012
        /*0120*/ 	.word	0x00000000
        /*0124*/ 	.short	0x010a
        /*0126*/ 	.byte	0xff
	.zero		1


	//   ....[12]....
        /*0128*/ 	.word	0x00001c20
        /*012c*/ 	.word	0x00000012
        /*0130*/ 	.word	0x00000008
        /*0134*/ 	.short	0x0101
        /*0136*/ 	.byte	0xff
	.zero		1


	//   ....[13]....
        /*0138*/ 	.word	0x00001e40
        /*013c*/ 	.word	0x00000006
        /*0140*/ 	.word	0x00000000
        /*0144*/ 	.short	0x0108
        /*0146*/ 	.byte	0xff
	.zero		1


	//   ....[14]....
        /*0148*/ 	.word	0x00001e50
        /*014c*/ 	.word	0x00000006
        /*0150*/ 	.word	0x00000008
        /*0154*/ 	.short	0x0108
        /*0156*/ 	.byte	0xff
	.zero		1


	//   ....[15]....
        /*0158*/ 	.word	0x00001e60
        /*015c*/ 	.word	0x00000006
        /*0160*/ 	.word	0x00000010
        /*0164*/ 	.short	0x0108
        /*0166*/ 	.byte	0xff
	.zero		1


	//   ....[16]....
        /*0168*/ 	.word	0x00001e70
        /*016c*/ 	.word	0x00000006
        /*0170*/ 	.word	0x00000018
        /*0174*/ 	.short	0x0108
        /*0176*/ 	.byte	0xff
	.zero		1


	//   ....[17]....
        /*0178*/ 	.word	0x00001e80
        /*017c*/ 	.word	0x00000006
        /*0180*/ 	.word	0x00000020
        /*0184*/ 	.short	0x0108
        /*0186*/ 	.byte	0xff
	.zero		1


	//   ....[18]....
        /*0188*/ 	.word	0x00001e90
        /*018c*/ 	.word	0x00000006
        /*0190*/ 	.word	0x00000028
        /*0194*/ 	.short	0x0108
        /*0196*/ 	.byte	0xff
	.zero		1


	//----- nvinfo : EIATTR_NUM_MBARRIERS
	.align		4
.L_25:
        /*0198*/ 	.byte	0x03, 0x38
        /*019a*/ 	.short	0x0006


	//----- nvinfo : EIATTR_EXIT_INSTR_OFFSETS
	.align		4
        /*019c*/ 	.byte	0x04, 0x1c
        /*019e*/ 	.short	(.L_27 - .L_26)


	//   ....[0]....
.L_26:
        /*01a0*/ 	.word	0x00000070


	//   ....[1]....
        /*01a4*/ 	.word	0x00000130


	//   ....[2]....
        /*01a8*/ 	.word	0x00001c90


	//   ....[3]....
        /*01ac*/ 	.word	0x00001d80


	//   ....[4]....
        /*01b0*/ 	.word	0x00001e30


	//   ....[5]....
        /*01b4*/ 	.word	0x00001ea0


	//----- nvinfo : EIATTR_CRS_STACK_SIZE
	.align		4
.L_27:
        /*01b8*/ 	.byte	0x04, 0x1e
        /*01ba*/ 	.short	(.L_29 - .L_28)
.L_28:
        /*01bc*/ 	.word	0x00000000


	//----- nvinfo : EIATTR_CBANK_PARAM_SIZE
	.align		4
.L_29:
        /*01c0*/ 	.byte	0x03, 0x19
        /*01c2*/ 	.short	0x0014


	//----- nvinfo : EIATTR_PARAM_CBANK
	.align		4
        /*01c4*/ 	.byte	0x04, 0x0a
        /*01c6*/ 	.short	(.L_31 - .L_30)
	.align		4
.L_30:
        /*01c8*/ 	.word	index@(.nv.constant0._ZN3ch830double_buffer_optimized_kernelEPKfPfi)
        /*01cc*/ 	.short	0x0380
        /*01ce*/ 	.short	0x0014


	//----- nvinfo : EIATTR_SW_WAR
	.align		4
.L_31:
        /*01d0*/ 	.byte	0x04, 0x36
        /*01d2*/ 	.short	(.L_33 - .L_32)
.L_32:
        /*01d4*/ 	.word	0x00000008
.L_33:


//--------------------- .nv.info._ZN3ch829double_buffer_baseline_kernelEPKfPfi --------------------------
	.section	.nv.info._ZN3ch829double_buffer_baseline_kernelEPKfPfi,"",@"SHT_CUDA_INFO"
	.sectionflags	@""
	.align	4


	//----- nvinfo : EIATTR_CUDA_API_VERSION
	.align		4
        /*0000*/ 	.byte	0x04, 0x37
        /*0002*/ 	.short	(.L_35 - .L_34)
.L_34:
        /*0004*/ 	.word	0x00000082


	//----- nvinfo : EIATTR_KPARAM_INFO
	.align		4
.L_35:
        /*0008*/ 	.byte	0x04, 0x17
        /*000a*/ 	.short	(.L_37 - .L_36)
.L_36:
        /*000c*/ 	.word	0x00000000
        /*0010*/ 	.short	0x0002
        /*0012*/ 	.short	0x0010
        /*0014*/ 	.byte	0x00, 0xf0, 0x11, 0x00


	//----- nvinfo : EIATTR_KPARAM_INFO
	.align		4
.L_37:
        /*0018*/ 	.byte	0x04, 0x17
        /*001a*/ 	.short	(.L_39 - .L_38)
.L_38:
        /*001c*/ 	.word	0x00000000
        /*0020*/ 	.short	0x0001
        /*0022*/ 	.short	0x0008
        /*0024*/ 	.byte	0x00, 0xf5, 0x21, 0x00


	//----- nvinfo : EIATTR_KPARAM_INFO
	.align		4
.L_39:
        /*0028*/ 	.byte	0x04, 0x17
        /*002a*/ 	.short	(.L_41 - .L_40)
.L_40:
        /*002c*/ 	.word	0x00000000
        /*0030*/ 	.short	0x0000
        /*0032*/ 	.short	0x0000
        /*0034*/ 	.byte	0x00, 0xf5, 0x21, 0x00


	//----- nvinfo : EIATTR_SPARSE_MMA_MASK
	.align		4
.L_41:
        /*0038*/ 	.byte	0x03, 0x50
        /*003a*/ 	.short	0x0000


	//----- nvinfo : EIATTR_MAXREG_COUNT
	.align		4
        /*003c*/ 	.byte	0x03, 0x1b
        /*003e*/ 	.short	0x00ff


	//----- nvinfo : EIATTR_NUM_BARRIERS
	.align		4
        /*0040*/ 	.byte	0x02, 0x4c
        /*0042*/ 	.byte	0x01
	.zero		1


	//----- nvinfo : EIATTR_MERCURY_ISA_VERSION
	.align		4
        /*0044*/ 	.byte	0x03, 0x5f
        /*0046*/ 	.short	0x0101


	//----- nvinfo : EIATTR_VRC_CTA_INIT_COUNT
	.align		4
        /*0048*/ 	.byte	0x02, 0x4a
	.zero		1
	.zero		1


	//----- nvinfo : EIATTR_EXIT_INSTR_OFFSETS
	.align		4
        /*004c*/ 	.byte	0x04, 0x1c
        /*004e*/ 	.short	(.L_43 - .L_42)


	//   ....[0]....
.L_42:
        /*0050*/ 	.word	0x00000070


	//   ....[1]....
        /*0054*/ 	.word	0x000000d0


	//   ....[2]....
        /*0058*/ 	.word	0x00001170


	//----- nvinfo : EIATTR_CRS_STACK_SIZE
	.align		4
.L_43:
        /*005c*/ 	.byte	0x04, 0x1e
        /*005e*/ 	.short	(.L_45 - .L_44)
.L_44:
        /*0060*/ 	.word	0x00000000


	//----- nvinfo : EIATTR_CBANK_PARAM_SIZE
	.align		4
.L_45:
        /*0064*/ 	.byte	0x03, 0x19
        /*0066*/ 	.short	0x0014


	//----- nvinfo : EIATTR_PARAM_CBANK
	.align		4
        /*0068*/ 	.byte	0x04, 0x0a
        /*006a*/ 	.short	(.L_47 - .L_46)
	.align		4
.L_46:
        /*006c*/ 	.word	index@(.nv.constant0._ZN3ch829double_buffer_baseline_kernelEPKfPfi)
        /*0070*/ 	.short	0x0380
        /*0072*/ 	.short	0x0014


	//----- nvinfo : EIATTR_SW_WAR
	.align		4
.L_47:
        /*0074*/ 	.byte	0x04, 0x36
        /*0076*/ 	.short	(.L_49 - .L_48)
.L_48:
        /*0078*/ 	.word	0x00000008
.L_49:


//--------------------- .nv.callgraph             --------------------------
	.section	.nv.callgraph,"",@"SHT_CUDA_CALLGRAPH"
	.align	4
	.sectionentsize	8
	.align		4
        /*0000*/ 	.word	0x00000000
	.align		4
        /*0004*/ 	.word	0xffffffff
	.align		4
        /*0008*/ 	.word	0x00000000
	.align		4
        /*000c*/ 	.word	0xfffffffe
	.align		4
        /*0010*/ 	.word	0x00000000
	.align		4
        /*0014*/ 	.word	0xfffffffd
	.align		4
        /*0018*/ 	.word	0x00000000
	.align		4
        /*001c*/ 	.word	0xfffffffc


//--------------------- .text._ZN3ch830double_buffer_optimized_kernelEPKfPfi --------------------------
	.section	.text._ZN3ch830double_buffer_optimized_kernelEPKfPfi,"ax",@progbits
	.align	128
        .global         _ZN3ch830double_buffer_optimized_kernelEPKfPfi
        .type           _ZN3ch830double_buffer_optimized_kernelEPKfPfi,@function
        .size           _ZN3ch830double_buffer_optimized_kernelEPKfPfi,(.L_x_25 - _ZN3ch830double_buffer_optimized_kernelEPKfPfi)
        .other          _ZN3ch830double_buffer_optimized_kernelEPKfPfi,@"STO_CUDA_ENTRY STV_DEFAULT"
_ZN3ch830double_buffer_optimized_kernelEPKfPfi:
.text._ZN3ch830double_buffer_optimized_kernelEPKfPfi:
[----:B------:R-:W-:Y:S08]  /*0000*/  LDC R1, c[0x0][0x37c] ;  /* 0x0000df00ff017b82 */ /* 0x000ff00000000800 */
[----:B------:R-:W0:Y:S01]  /*0010*/  S2UR UR4, SR_CTAID.X ;  /* 0x00000000000479c3 */ /* 0x000e220000002500 */
[----:B------:R-:W1:Y:S07]  /*0020*/  LDCU UR5, c[0x0][0x390] ;  /* 0x00007200ff0577ac */ /* 0x000e6e0008000800 */
[----:B------:R-:W0:Y:S02]  /*0030*/  LDC R21, c[0x0][0x360] ;  /* 0x0000d800ff157b82 */ /* 0x000e240000000800 */
[----:B0-----:R-:W-:-:S05]  /*0040*/  IMAD R2, R21, UR4, RZ ;  /* 0x0000000415027c24 */ /* 0x001fca000f8e02ff */
[----:B------:R-:W-:-:S04]  /*0050*/  SHF.L.U32 R2, R2, 0x4, RZ ;  /* 0x0000000402027819 */ /* 0x000fc800000006ff */
[----:B-1----:R-:W-:-:S13]  /*0060*/  ISETP.GE.AND P0, PT, R2, UR5, PT ;  /* 0x0000000502007c0c */ /* 0x002fda000bf06270 */
[----:B------:R-:W-:Y:S05]  /*0070*/  @P0 EXIT ;  /* 0x000000000000094d */ /* 0x000fea0003800000 */
[----:B------:R-:W-:Y:S02]  /*0080*/  SHF.L.U32 R22, R21, 0x2, RZ ;  /* 0x0000000215167819 */ /* 0x000fe400000006ff */
[----:B------:R-:W-:Y:S02]  /*0090*/  IADD3 R3, PT, PT, -R2, RZ, RZ ;  /* 0x000000ff02037210 */ /* 0x000fe40007ffe1ff */
[----:B------:R-:W0:Y:S01]  /*00a0*/  I2F.U32.RP R0, R22 ;  /* 0x0000001600007306 */ /* 0x000e220000209000 */
[----:B------:R-:W-:Y:S02]  /*00b0*/  IADD3 R9, PT, PT, RZ, -R22, RZ ;  /* 0x80000016ff097210 */ /* 0x000fe40007ffe0ff */
[----:B------:R-:W-:-:S04]  /*00c0*/  VIADDMNMX R3, R3, UR5, RZ, !PT ;  /* 0x0000000503037c46 */ /* 0x000fc8000f8001ff */
[----:B------:R-:W-:-:S04]  /*00d0*/  IADD3 R3, PT, PT, R22, -0x1, R3 ;  /* 0xffffffff16037810 */ /* 0x000fc80007ffe003 */
[----:B------:R-:W-:Y:S01]  /*00e0*/  ISETP.GT.U32.AND P0, PT, R22, R3, PT ;  /* 0x000000031600720c */ /* 0x000fe20003f04070 */
[----:B0-----:R-:W0:Y:S02]  /*00f0*/  MUFU.RCP R0, R0 ;  /* 0x0000000000007308 */ /* 0x001e240000001000 */
[----:B0-----:R-:W-:-:S06]  /*0100*/  IADD3 R4, PT, PT, R0, 0xffffffe, RZ ;  /* 0x0ffffffe00047810 */ /* 0x001fcc0007ffe0ff */
[----:B------:R-:W0:Y:S02]  /*0110*/  F2I.FTZ.U32.TRUNC.NTZ R5, R4 ;  /* 0x0000000400057305 */ /* 0x000e24000021f000 */
[----:B0-----:R-:W-:Y:S02]  /*0120*/  IMAD R9, R9, R5, RZ ;  /* 0x0000000509097224 */ /* 0x001fe400078e02ff */
[----:B------:R-:W-:Y:S05]  /*0130*/  @P0 EXIT ;  /* 0x000000000000094d */ /* 0x000fea0003800000 */
[----:B------:R-:W-:Y:S01]  /*0140*/  HFMA2 R4, -RZ, RZ, 0, 0 ;  /* 0x00000000ff047431 */ /* 0x000fe200000001ff */
[----:B------:R-:W0:Y:S01]  /*0150*/  S2R R7, SR_TID.Y ;  /* 0x0000000000077919 */ /* 0x000e220000002200 */
[----:B------:R-:W1:Y:S01]  /*0160*/  LDC.64 R14, c[0x0][0x380] ;  /* 0x0000e000ff0e7b82 */ /* 0x000e620000000a00 */
[----:B------:R-:W2:Y:S01]  /*0170*/  LDCU.64 UR10, c[0x0][0x358] ;  /* 0x00006b00ff0a77ac */ /* 0x000ea20008000a00 */
[----:B------:R-:W-:Y:S01]  /*0180*/  BSSY.RECONVERGENT B0, `(.L_x_0) ;  /* 0x000002b000007945 */ /* 0x000fe20003800200 */
[----:B------:R-:W0:Y:S01]  /*0190*/  S2R R20, SR_TID.Z ;  /* 0x0000000000147919 */ /* 0x000e220000002300 */
[----:B------:R-:W-:Y:S01]  /*01a0*/  ISETP.NE.U32.AND P2, PT, R22, RZ, PT ;  /* 0x000000ff1600720c */ /* 0x000fe20003f45070 */
[----:B------:R-:W3:Y:S01]  /*01b0*/  S2R R17, SR_TID.X ;  /* 0x0000000000117919 */ /* 0x000ee20000002100 */
[----:B------:R-:W-:Y:S02]  /*01c0*/  IMAD.HI.U32 R0, R5, R9, R4 ;  /* 0x0000000905007227 */ /* 0x000fe400078e0004 */
[----:B------:R-:W0:Y:S01]  /*01d0*/  LDC R4, c[0x0][0x364] ;  /* 0x0000d900ff047b82 */ /* 0x000e220000000800 */
[----:B------:R-:W4:Y:S03]  /*01e0*/  S2R R9, SR_CgaCtaId ;  /* 0x0000000000097919 */ /* 0x000f260000008800 */
[----:B------:R-:W-:-:S04]  /*01f0*/  IMAD.HI.U32 R0, R0, R3, RZ ;  /* 0x0000000300007227 */ /* 0x000fc800078e00ff */
[----:B------:R-:W5:Y:S01]  /*0200*/  LDC R6, c[0x0][0x368] ;  /* 0x0000da00ff067b82 */ /* 0x000f620000000800 */
[----:B------:R-:W-:-:S05]  /*0210*/  IADD3 R5, PT, PT, -R0, RZ, RZ ;  /* 0x000000ff00057210 */ /* 0x000fca0007ffe1ff */
[----:B------:R-:W-:-:S05]  /*0220*/  IMAD R3, R22, R5, R3 ;  /* 0x0000000516037224 */ /* 0x000fca00078e0203 */
[----:B------:R-:W-:Y:S01]  /*0230*/  ISETP.GE.U32.AND P0, PT, R3, R22, PT ;  /* 0x000000160300720c */ /* 0x000fe20003f06070 */
[----:B0-----:R-:W-:-:S04]  /*0240*/  IMAD R20, R4, R20, R7 ;  /* 0x0000001404147224 */ /* 0x001fc800078e0207 */
[----:B------:R-:W-:-:S08]  /*0250*/  IMAD R8, R20, R21, RZ ;  /* 0x0000001514087224 */ /* 0x000fd000078e02ff */
[----:B------:R-:W-:Y:S02]  /*0260*/  @P0 IADD3 R3, PT, PT, -R22, R3, RZ ;  /* 0x0000000316030210 */ /* 0x000fe40007ffe1ff */
[----:B---3--:R-:W-:Y:S02]  /*0270*/  LOP3.LUT P3, RZ, R8, R17, RZ, 0xfc, !PT ;  /* 0x0000001108ff7212 */ /* 0x008fe4000786fcff */
[----:B------:R-:W-:Y:S01]  /*0280*/  ISETP.GE.U32.AND P1, PT, R3, R22, PT ;  /* 0x000000160300720c */ /* 0x000fe20003f26070 */
[----:B------:R-:W-:Y:S01]  /*0290*/  IMAD R3, R21, R4, RZ ;  /* 0x0000000415037224 */ /* 0x000fe200078e02ff */
[----:B------:R-:W-:-:S03]  /*02a0*/  MOV R4, 0x400 ;  /* 0x0000040000047802 */ /* 0x000fc60000000f00 */
[----:B-----5:R-:W-:Y:S01]  /*02b0*/  IMAD R3, R3, R6, RZ ;  /* 0x0000000603037224 */ /* 0x020fe200078e02ff */
[----:B------:R-:W-:-:S05]  /*02c0*/  IADD3 R6, PT, PT, R4, 0x40, RZ ;  /* 0x0000004004067810 */ /* 0x000fca0007ffe0ff */
[----:B-12-4-:R-:W-:Y:S05]  /*02d0*/  @P3 BRA `(.L_x_1) ;  /* 0x0000000000543947 */ /* 0x016fea0003800000 */
[----:B------:R-:W0:Y:S01]  /*02e0*/  S2UR UR8, SR_CgaCtaId ;  /* 0x00000000000879c3 */ /* 0x000e220000008800 */
[----:B------:R-:W-:Y:S01]  /*02f0*/  R2UR UR6, R3 ;  /* 0x00000000030672ca */ /* 0x000fe200000e0000 */
[----:B------:R-:W-:-:S06]  /*0300*/  UMOV UR4, 0x400 ;  /* 0x0000040000047882 */ /* 0x000fcc0000000000 */
[----:B------:R-:W1:Y:S06]  /*0310*/  S2UR UR9, SR_SWINHI ;  /* 0x00000000000979c3 */ /* 0x000e6c0000002f00 */
[----:B------:R-:W-:-:S04]  /*0320*/  UIADD3 UR6, UPT, UPT, -UR6, 0x100000, URZ ;  /* 0x0010000006067890 */ /* 0x000fc8000fffe1ff */
[----:B------:R-:W-:Y:S02]  /*0330*/  USHF.L.U32 UR7, UR6, 0xb, URZ ;  /* 0x0000000b06077899 */ /* 0x000fe400080006ff */
[----:B------:R-:W-:Y:S02]  /*0340*/  USHF.L.U32 UR6, UR6, 0x1, URZ ;  /* 0x0000000106067899 */ /* 0x000fe400080006ff */
[----:B0-----:R-:W-:-:S07]  /*0350*/  ULEA UR8, UR8, UR4, 0x18 ;  /* 0x0000000408087291 */ /* 0x001fce000f8ec0ff */
[----:B------:R-:W-:Y:S01]  /*0360*/  UMOV UR4, UR8 ;  /* 0x0000000800047c82 */ /* 0x000fe20008000000 */
[----:B-1----:R-:W-:Y:S01]  /*0370*/  UMOV UR5, UR9 ;  /* 0x0000000900057c82 */ /* 0x002fe20008000000 */
[----:B------:R-:W-:Y:S01]  /*0380*/  MOV R4, UR4 ;  /* 0x0000000400047c02 */ /* 0x000fe20008000f00 */
[----:B------:R-:W0:Y:S02]  /*0390*/  FENCE.VIEW.ASYNC.S ;  /* 0x00000000000073c6 */ /* 0x000e240000000000 */
[----:B0-----:R0:W1:Y:S01]  /*03a0*/  SYNCS.EXCH.64 URZ, [UR8+0x8], UR6 ;  /* 0x0000080608ff75b2 */ /* 0x0010620008000100 */
[----:B------:R-:W-:Y:S01]  /*03b0*/  MOV R5, UR5 ;  /* 0x0000000500057c02 */ /* 0x000fe20008000f00 */
[----:B------:R0:W1:Y:S01]  /*03c0*/  SYNCS.EXCH.64 URZ, [UR8], UR6 ;  /* 0x0000000608ff75b2 */ /* 0x0000620008000100 */
[----:B------:R0:W1:Y:S01]  /*03d0*/  SYNCS.EXCH.64 URZ, [UR8+0x18], UR6 ;  /* 0x0000180608ff75b2 */ /* 0x0000620008000100 */
[----:B------:R0:W1:Y:S01]  /*03e0*/  SYNCS.EXCH.64 URZ, [UR8+0x10], UR6 ;  /* 0x0000100608ff75b2 */ /* 0x0000620008000100 */
[----:B------:R0:W1:Y:S01]  /*03f0*/  SYNCS.EXCH.64 URZ, [UR8+0x28], UR6 ;  /* 0x0000280608ff75b2 */ /* 0x0000620008000100 */
[----:B------:R0:W1:Y:S02]  /*0400*/  SYNCS.EXCH.64 URZ, [UR8+0x20], UR6 ;  /* 0x0000200608ff75b2 */ /* 0x0000640008000100 */
[----:B-1----:R0:W-:Y:S01]  /*0410*/  ST.E.STRONG.SM desc[UR10][R4.64+0x30], R3 ;  /* 0x0000300304007985 */ /* 0x0021e2000c10b90a */
[----:B------:R-:W-:Y:S01]  /*0420*/  NOP ;  /* 0x0000000000007918 */ /* 0x000fe20000000000 */
.L_x_1:
[----:B0-----:R-:W-:Y:S05]  /*0430*/  BSYNC.RECONVERGENT B0 ;  /* 0x0000000000007941 */ /* 0x001fea0003800200 */
.L_x_0:
[----:B------:R-:W-:Y:S01]  /*0440*/  BAR.SYNC.DEFER_BLOCKING 0x0 ;  /* 0x0000000000007b1d */ /* 0x000fe20000010000 */
[----:B------:R-:W-:Y:S01]  /*0450*/  @P0 IADD3 R0, PT, PT, R0, 0x1, RZ ;  /* 0x0000000100000810 */ /* 0x000fe20007ffe0ff */
[----:B------:R-:W-:Y:S01]  /*0460*/  HFMA2 R13, -RZ, RZ, 0, 0 ;  /* 0x00000000ff0d7431 */ /* 0x000fe200000001ff */
[----:B------:R-:W-:Y:S02]  /*0470*/  LEA R10, R9, R6, 0x18 ;  /* 0x00000006090a7211 */ /* 0x000fe400078ec0ff */
[----:B------:R-:W-:Y:S02]  /*0480*/  @P1 IADD3 R0, PT, PT, R0, 0x1, RZ ;  /* 0x0000000100001810 */ /* 0x000fe40007ffe0ff */
[----:B------:R-:W-:Y:S02]  /*0490*/  IADD3 R5, PT, PT, R8, R17, RZ ;  /* 0x0000001108057210 */ /* 0x000fe40007ffe0ff */
[----:B------:R-:W-:Y:S02]  /*04a0*/  @!P2 LOP3.LUT R0, RZ, R22, RZ, 0x33, !PT ;  /* 0x00000016ff00a212 */ /* 0x000fe400078e33ff */
[C---:B------:R-:W-:Y:S01]  /*04b0*/  LEA R7, R17.reuse, R2, 0x2 ;  /* 0x0000000211077211 */ /* 0x040fe200078e10ff */
[----:B------:R-:W-:Y:S01]  /*04c0*/  IMAD R2, R17, 0x14, R10 ;  /* 0x0000001411027824 */ /* 0x000fe200078e020a */
[----:B------:R-:W-:Y:S01]  /*04d0*/  SHF.L.U32 R4, R3, 0x2, RZ ;  /* 0x0000000203047819 */ /* 0x000fe200000006ff */
[----:B------:R-:W-:Y:S01]  /*04e0*/  IMAD.WIDE.U32 R14, R5, 0x4, R14 ;  /* 0x00000004050e7825 */ /* 0x000fe200078e000e */
[----:B------:R-:W-:-:S02]  /*04f0*/  MOV R6, 0x5 ;  /* 0x0000000500067802 */ /* 0x000fc40000000f00 */
[----:B------:R-:W-:Y:S02]  /*0500*/  PRMT R16, RZ, 0x7610, R16 ;  /* 0x00007610ff107816 */ /* 0x000fe40000000010 */
[----:B------:R-:W-:Y:S02]  /*0510*/  PRMT R12, RZ, 0x7610, R12 ;  /* 0x00007610ff0c7816 */ /* 0x000fe4000000000c */
[----:B------:R-:W-:Y:S02]  /*0520*/  LEA R3, R17, R10, 0x4 ;  /* 0x0000000a11037211 */ /* 0x000fe400078e20ff */
[----:B------:R-:W-:-:S07]  /*0530*/  VIMNMX.U32 R0, PT, PT, R0, 0x4, PT ;  /* 0x0000000400007848 */ /* 0x000fce0003fe0000 */
.L_x_18:
[----:B------:R-:W-:-:S13]  /*0540*/  ISETP.GE.U32.AND P0, PT, R13, R0, PT ;  /* 0x000000000d00720c */ /* 0x000fda0003f06070 */
[----:B-1----:R-:W-:Y:S05]  /*0550*/  @P0 BRA `(.L_x_2) ;  /* 0x0000000400a80947 */ /* 0x002fea0003800000 */
[----:B------:R-:W-:Y:S01]  /*0560*/  LOP3.LUT R8, R16, 0xff, RZ, 0xc0, !PT ;  /* 0x000000ff10087812 */ /* 0x000fe200078ec0ff */
[----:B------:R-:W-:-:S03]  /*0570*/  IMAD R23, R22, R13, R7 ;  /* 0x0000000d16177224 */ /* 0x000fc600078e0207 */
[----:B------:R-:W-:Y:S02]  /*0580*/  R2UR UR4, R8 ;  /* 0x00000000080472ca */ /* 0x000fe400000e0000 */
[----:B------:R-:W-:Y:S01]  /*0590*/  CS2R R10, SR_GLOBALTIMERLO ;  /* 0x00000000000a7805 */ /* 0x000fe20000015200 */
[----:B------:R-:W0:Y:S01]  /*05a0*/  S2UR UR6, SR_CgaCtaId ;  /* 0x00000000000679c3 */ /* 0x000e220000008800 */
[----:B------:R-:W-:Y:S01]  /*05b0*/  UMOV UR5, 0x400 ;  /* 0x0000040000057882 */ /* 0x000fe20000000000 */
[----:B------:R-:W-:-:S04]  /*05c0*/  LOP3.LUT R8, R6, 0x1, RZ, 0xc0, !PT ;  /* 0x0000000106087812 */ /* 0x000fc800078ec0ff */
[----:B------:R-:W-:Y:S01]  /*05d0*/  SHF.L.U32 R9, R8, 0x1f, RZ ;  /* 0x0000001f08097819 */ /* 0x000fe200000006ff */
[----:B0-----:R-:W-:-:S04]  /*05e0*/  ULEA UR5, UR6, UR5, 0x18 ;  /* 0x0000000506057291 */ /* 0x001fc8000f8ec0ff */
[----:B------:R-:W-:-:S09]  /*05f0*/  ULEA UR5, UR4, UR5, 0x4 ;  /* 0x0000000504057291 */ /* 0x000fd2000f8e20ff */
[----:B------:R-:W0:Y:S02]  /*0600*/  SYNCS.PHASECHK.TRANS64.TRYWAIT P0, [UR5+0x8], R9 ;  /* 0x00000809ff0075a7 */ /* 0x000e240008001105 */
[----:B0-----:R-:W-:Y:S05]  /*0610*/  @P0 BRA `(.L_x_3) ;  /* 0x0000000000600947 */ /* 0x001fea0003800000 */
[----:B------:R-:W-:Y:S01]  /*0620*/  SHF.L.U32 R18, R8, 0x1f, RZ ;  /* 0x0000001f08127819 */ /* 0x000fe200000006ff */
[----:B------:R-:W-:-:S06]  /*0630*/  UMOV UR4, URZ ;  /* 0x000000ff00047c82 */ /* 0x000fcc0008000000 */
.L_x_6:
[----:B------:R-:W-:-:S11]  /*0640*/  UISETP.GT.AND UP0, UPT, UR4, 0xf, UPT ;  /* 0x0000000f0400788c */ /* 0x000fd6000bf04270 */
[----:B------:R-:W-:Y:S01]  /*0650*/  @!UP0 UIADD3 UR4, UPT, UPT, UR4, 0x1, URZ ;  /* 0x0000000104048890 */ /* 0x000fe2000fffe0ff */
[----:B------:R-:W-:Y:S11]  /*0660*/  BRA.U !UP0, `(.L_x_4) ;  /* 0x0000000108447547 */ /* 0x000ff6000b800000 */
[----:B------:R-:W-:-:S06]  /*0670*/  CS2R R8, SR_GLOBALTIMERLO ;  /* 0x0000000000087805 */ /* 0x000fcc0000015200 */
[----:B------:R-:W-:-:S04]  /*0680*/  IADD3 R19, P0, PT, -R10, R8, RZ ;  /* 0x000000080a137210 */ /* 0x000fc80007f1e1ff */
[----:B------:R-:W-:Y:S02]  /*0690*/  IADD3.X R9, PT, PT, ~R11, R9, RZ, P0, !PT ;  /* 0x000000090b097210 */ /* 0x000fe400007fe5ff */
[----:B------:R-:W-:-:S04]  /*06a0*/  ISETP.GE.U32.AND P0, PT, R19, 0x3d0900, PT ;  /* 0x003d09001300780c */ /* 0x000fc80003f06070 */
[----:B------:R-:W-:-:S13]  /*06b0*/  ISETP.GE.AND.EX P0, PT, R9, RZ, PT, P0 ;  /* 0x000000ff0900720c */ /* 0x000fda0003f06300 */
[----:B------:R-:W-:Y:S05]  /*06c0*/  @!P0 BRA `(.L_x_5) ;  /* 0x0000000000088947 */ /* 0x000fea0003800000 */
[----:B------:R-:W-:Y:S05]  /*06d0*/  NANOSLEEP 0xf4240 ;  /* 0x000f42400000795d */ /* 0x000fea0003800000 */
[----:B------:R-:W-:Y:S05]  /*06e0*/  BRA `(.L_x_4) ;  /* 0x0000000000247947 */ /* 0x000fea0003800000 */
.L_x_5:
[----:B------:R-:W-:-:S04]  /*06f0*/  ISETP.GE.U32.AND P0, PT, R19, 0x9c40, PT ;  /* 0x00009c401300780c */ /* 0x000fc80003f06070 */
[----:B------:R-:W-:-:S13]  /*0700*/  ISETP.GE.AND.EX P0, PT, R9, RZ, PT, P0 ;  /* 0x000000ff0900720c */ /* 0x000fda0003f06300 */
[----:B------:R-:W-:Y:S05]  /*0710*/  @!P0 BRA `(.L_x_4) ;  /* 0x0000000000188947 */ /* 0x000fea0003800000 */
[----:B------:R-:W-:-:S04]  /*0720*/  SHF.R.S32.HI R8, RZ, 0x1f, R9 ;  /* 0x0000001fff087819 */ /* 0x000fc80000011409 */
[----:B------:R-:W-:-:S04]  /*0730*/  LEA.HI R8, P0, R8, R19, RZ, 0x2 ;  /* 0x0000001308087211 */ /* 0x000fc800078110ff */
[----:B------:R-:W-:-:S04]  /*0740*/  IADD3.X R9, PT, PT, RZ, R9, RZ, P0, !PT ;  /* 0x00000009ff097210 */ /* 0x000fc800007fe4ff */
[----:B------:R-:W-:-:S04]  /*0750*/  SHF.R.U64 R8, R8, 0x2, R9 ;  /* 0x0000000208087819 */ /* 0x000fc80000001209 */
[----:B------:R-:W-:Y:S05]  /*0760*/  NANOSLEEP R8 ;  /* 0x000000080000735d */ /* 0x000fea0003800000 */
[----:B------:R-:W-:Y:S01]  /*0770*/  NOP ;  /* 0x0000000000007918 */ /* 0x000fe20000000000 */
.L_x_4:
[----:B------:R-:W0:Y:S02]  /*0780*/  SYNCS.PHASECHK.TRANS64.TRYWAIT P0, [UR5+0x8], R18 ;  /* 0x00000812ff0075a7 */ /* 0x000e240008001105 */
[----:B0-----:R-:W-:Y:S05]  /*0790*/  @!P0 BRA `(.L_x_6) ;  /* 0xfffffffc00a88947 */ /* 0x001fea000383ffff */
.L_x_3:
[----:B------:R-:W0:Y:S01]  /*07a0*/  LDCU UR7, c[0x0][0x390] ;  /* 0x00007200ff0777ac */ /* 0x000e220008000800 */
[----:B------:R-:W-:Y:S01]  /*07b0*/  IADD3 R8, PT, PT, R23, 0x4, RZ ;  /* 0x0000000417087810 */ /* 0x000fe20007ffe0ff */
[----:B------:R-:W-:Y:S03]  /*07c0*/  BSSY.RECONVERGENT B0, `(.L_x_7) ;  /* 0x0000038000007945 */ /* 0x000fe60003800200 */
[----:B0-----:R-:W-:-:S13]  /*07d0*/  ISETP.GT.AND P0, PT, R8, UR7, PT ;  /* 0x0000000708007c0c */ /* 0x001fda000bf04270 */
[----:B------:R-:W-:Y:S05]  /*07e0*/  @P0 BRA `(.L_x_8) ;  /* 0x00000000005c0947 */ /* 0x000fea0003800000 */
[----:B------:R-:W-:-:S13]  /*07f0*/  ISETP.GT.U32.AND P0, PT, R5, 0x3, PT ;  /* 0x000000030500780c */ /* 0x000fda0003f04070 */
[----:B------:R-:W-:Y:S05]  /*0800*/  @P0 BRA `(.L_x_9) ;  /* 0x0000000000cc0947 */ /* 0x000fea0003800000 */
[C---:B------:R-:W-:Y:S01]  /*0810*/  IMAD.HI.U32 R8, R13.reuse, -0x55555555, RZ ;  /* 0xaaaaaaab0d087827 */ /* 0x040fe200078e00ff */
[----:B------:R-:W-:Y:S01]  /*0820*/  LEA R10, R13, R20, 0x2 ;  /* 0x000000140d0a7211 */ /* 0x000fe200078e10ff */
[----:B------:R-:W-:Y:S03]  /*0830*/  BSSY.RECONVERGENT B1, `(.L_x_10) ;  /* 0x0000011000017945 */ /* 0x000fe60003800200 */
[----:B------:R-:W-:Y:S02]  /*0840*/  SHF.L.U32 R10, R10, 0x2, RZ ;  /* 0x000000020a0a7819 */ /* 0x000fe400000006ff */
[----:B------:R-:W-:Y:S01]  /*0850*/  SHF.R.U32.HI R11, RZ, 0x1, R8 ;  /* 0x00000001ff0b7819 */ /* 0x000fe20000011608 */
[----:B------:R-:W-:-:S04]  /*0860*/  IMAD.WIDE R8, R23, 0x4, R14 ;  /* 0x0000000417087825 */ /* 0x000fc800078e020e */
[----:B------:R-:W-:Y:S01]  /*0870*/  IMAD R10, R11, -0x30, R10 ;  /* 0xffffffd00b0a7824 */ /* 0x000fe200078e020a */
[----:B------:R-:W-:-:S03]  /*0880*/  SHF.L.U32 R11, R5, 0x2, RZ ;  /* 0x00000002050b7819 */ /* 0x000fc600000006ff */
[----:B------:R-:W-:-:S07]  /*0890*/  IMAD R19, R10, R21, R2 ;  /* 0x000000150a137224 */ /* 0x000fce00078e0202 */
.L_x_11:
[C---:B------:R-:W-:Y:S01]  /*08a0*/  IADD3 R11, PT, PT, R4.reuse, R11, RZ ;  /* 0x0000000b040b7210 */ /* 0x040fe20007ffe0ff */
[----:B------:R-:W-:Y:S01]  /*08b0*/  @!PT LDS RZ, [RZ] ;  /* 0x00000000fffff984 */ /* 0x000fe20000000800 */
[----:B------:R-:W-:Y:S01]  /*08c0*/  @!PT LDS RZ, [RZ] ;  /* 0x00000000fffff984 */ /* 0x000fe20000000800 */
[----:B------:R-:W-:Y:S01]  /*08d0*/  @!PT LDS RZ, [RZ] ;  /* 0x00000000fffff984 */ /* 0x000fe20000000800 */
[----:B------:R0:W-:Y:S03]  /*08e0*/  LDGSTS.E [R19], desc[UR10][R8.64] ;  /* 0x0000000008137fae */ /* 0x0001e6000b9a100a */
[----:B------:R-:W-:Y:S02]  /*08f0*/  ISETP.GE.U32.AND P0, PT, R11, 0x10, PT ;  /* 0x000000100b00780c */ /* 0x000fe40003f06070 */
[C---:B0-----:R-:W-:Y:S02]  /*0900*/  IADD3 R8, P1, PT, R4.reuse, R8, RZ ;  /* 0x0000000804087210 */ /* 0x041fe40007f3e0ff */
[----:B------:R-:W-:Y:S02]  /*0910*/  IADD3 R19, PT, PT, R4, R19, RZ ;  /* 0x0000001304137210 */ /* 0x000fe40007ffe0ff */
[----:B------:R-:W-:-:S07]  /*0920*/  IADD3.X R9, PT, PT, RZ, R9, RZ, P1, !PT ;  /* 0x00000009ff097210 */ /* 0x000fce0000ffe4ff */
[----:B------:R-:W-:Y:S05]  /*0930*/  @!P0 BRA `(.L_x_11) ;  /* 0xfffffffc00d88947 */ /* 0x000fea000383ffff */
[----:B------:R-:W-:Y:S05]  /*0940*/  BSYNC.RECONVERGENT B1 ;  /* 0x0000000000017941 */ /* 0x000fea0003800200 */
.L_x_10:
[----:B------:R-:W-:Y:S05]  /*0950*/  BRA `(.L_x_9) ;  /* 0x0000000000787947 */ /* 0x000fea0003800000 */
.L_x_8:
[----:B------:R-:W0:Y:S01]  /*0960*/  S2UR UR6, SR_CgaCtaId ;  /* 0x00000000000679c3 */ /* 0x000e220000008800 */
[----:B------:R-:W-:Y:S01]  /*0970*/  IMAD.HI.U32 R8, R13, -0x55555555, RZ ;  /* 0xaaaaaaab0d087827 */ /* 0x000fe200078e00ff */
[----:B------:R-:W-:Y:S01]  /*0980*/  UMOV UR4, 0x400 ;  /* 0x0000040000047882 */ /* 0x000fe20000000000 */
[----:B------:R-:W-:Y:S01]  /*0990*/  ISETP.GE.AND P0, PT, R23, UR7, PT ;  /* 0x0000000717007c0c */ /* 0x000fe2000bf06270 */
[----:B------:R-:W-:Y:S02]  /*09a0*/  UIADD3 UR4, UPT, UPT, UR4, 0x40, URZ ;  /* 0x0000004004047890 */ /* 0x000fe4000fffe0ff */
[----:B------:R-:W-:-:S05]  /*09b0*/  SHF.R.U32.HI R8, RZ, 0x1, R8 ;  /* 0x00000001ff087819 */ /* 0x000fca0000011608 */
[----:B------:R-:W-:-:S04]  /*09c0*/  IMAD R9, R8, -0x3, R13 ;  /* 0xfffffffd08097824 */ /* 0x000fc800078e020d */
[----:B------:R-:W-:Y:S01]  /*09d0*/  IMAD R9, R22, R9, RZ ;  /* 0x0000000916097224 */ /* 0x000fe200078e02ff */
[----:B0-----:R-:W-:-:S06]  /*09e0*/  ULEA UR4, UR6, UR4, 0x18 ;  /* 0x0000000406047291 */ /* 0x001fcc000f8ec0ff */
[----:B------:R-:W-:Y:S01]  /*09f0*/  LEA R24, R9, UR4, 0x2 ;  /* 0x0000000409187c11 */ /* 0x000fe2000f8e10ff */
[----:B------:R-:W-:Y:S06]  /*0a00*/  @P0 BRA `(.L_x_12) ;  /* 0x0000000000440947 */ /* 0x000fec0003800000 */
[----:B------:R-:W0:Y:S01]  /*0a10*/  LDC.64 R18, c[0x0][0x380] ;  /* 0x0000e000ff127b82 */ /* 0x000e220000000a00 */
[C---:B------:R-:W-:Y:S02]  /*0a20*/  IADD3 R8, PT, PT, R23.reuse, 0x1, RZ ;  /* 0x0000000117087810 */ /* 0x040fe40007ffe0ff */
[C---:B------:R-:W-:Y:S02]  /*0a30*/  IADD3 R9, PT, PT, R23.reuse, 0x2, RZ ;  /* 0x0000000217097810 */ /* 0x040fe40007ffe0ff */
[----:B------:R-:W-:Y:S02]  /*0a40*/  IADD3 R10, PT, PT, R23, 0x3, RZ ;  /* 0x00000003170a7810 */ /* 0x000fe40007ffe0ff */
[----:B------:R-:W-:Y:S02]  /*0a50*/  ISETP.GE.AND P0, PT, R8, UR7, PT ;  /* 0x0000000708007c0c */ /* 0x000fe4000bf06270 */
[----:B------:R-:W-:Y:S01]  /*0a60*/  ISETP.GE.AND P1, PT, R9, UR7, PT ;  /* 0x0000000709007c0c */ /* 0x000fe2000bf26270 */
[----:B------:R-:W-:Y:S01]  /*0a70*/  HFMA2 R9, -RZ, RZ, 0, 0 ;  /* 0x00000000ff097431 */ /* 0x000fe200000001ff */
[----:B------:R-:W-:-:S02]  /*0a80*/  ISETP.GE.AND P2, PT, R10, UR7, PT ;  /* 0x000000070a007c0c */ /* 0x000fc4000bf46270 */
[----:B------:R-:W-:Y:S01]  /*0a90*/  CS2R R10, SRZ ;  /* 0x00000000000a7805 */ /* 0x000fe2000001ff00 */
[----:B0-----:R-:W-:-:S06]  /*0aa0*/  IMAD.WIDE R18, R23, 0x4, R18 ;  /* 0x0000000417127825 */ /* 0x001fcc00078e0212 */
[----:B------:R-:W2:Y:S04]  /*0ab0*/  @!P0 LDG.E R9, desc[UR10][R18.64+0x4] ;  /* 0x0000040a12098981 */ /* 0x000ea8000c1e1900 */
[----:B------:R-:W2:Y:S04]  /*0ac0*/  @!P1 LDG.E R10, desc[UR10][R18.64+0x8] ;  /* 0x0000080a120a9981 */ /* 0x000ea8000c1e1900 */
[----:B------:R-:W2:Y:S04]  /*0ad0*/  @!P2 LDG.E R11, desc[UR10][R18.64+0xc] ;  /* 0x00000c0a120ba981 */ /* 0x000ea8000c1e1900 */
[----:B------:R-:W2:Y:S01]  /*0ae0*/  LDG.E R8, desc[UR10][R18.64] ;  /* 0x0000000a12087981 */ /* 0x000ea2000c1e1900 */
[----:B------:R-:W-:-:S05]  /*0af0*/  LEA R23, R17, R24, 0x4 ;  /* 0x0000001811177211 */ /* 0x000fca00078e20ff */
[----:B--2---:R0:W-:Y:S01]  /*0b00*/  STS.128 [R23], R8 ;  /* 0x0000000817007388 */ /* 0x0041e20000000c00 */
[----:B------:R-:W-:Y:S05]  /*0b10*/  BRA `(.L_x_9) ;  /* 0x0000000000087947 */ /* 0x000fea0003800000 */
.L_x_12:
[----:B------:R-:W-:-:S05]  /*0b20*/  LEA R24, R17, R24, 0x4 ;  /* 0x0000001811187211 */ /* 0x000fca00078e20ff */
[----:B------:R1:W-:Y:S02]  /*0b30*/  STS.128 [R24], RZ ;  /* 0x000000ff18007388 */ /* 0x0003e40000000c00 */
.L_x_9:
[----:B------:R-:W-:Y:S05]  /*0b40*/  BSYNC.RECONVERGENT B0 ;  /* 0x0000000000007941 */ /* 0x000fea0003800200 */
.L_x_7:
[----:B------:R-:W-:Y:S01]  /*0b50*/  NOP ;  /* 0x0000000000007918 */ /* 0x000fe20000000000 */
[----:B------:R-:W-:Y:S01]  /*0b60*/  SYNCS.ARRIVE.TRANS64.RED.A0T1 RZ, [UR5], RZ ;  /* 0x000000ffffff79a7 */ /* 0x000fe20008200405 */
[----:B------:R-:W-:Y:S01]  /*0b70*/  IADD3 R16, PT, PT, R16, 0x1, RZ ;  /* 0x0000000110107810 */ /* 0x000fe20007ffe0ff */
[----:B------:R-:W-:Y:S01]  /*0b80*/  ARRIVES.LDGSTSBAR.64.TRANSCNT [UR5] ;  /* 0x00000000ff0079b0 */ /* 0x000fe20008002a05 */
[----:B------:R-:W-:Y:S01]  /*0b90*/  NOP ;  /* 0x0000000000007918 */ /* 0x000fe20000000000 */
[----:B------:R-:W-:Y:S01]  /*0ba0*/  SYNCS.ARRIVE.TRANS64.A1T0 RZ, [UR5], RZ ;  /* 0x000000ffffff79a7 */ /* 0x000fe20008100005 */
[----:B0-----:R-:W-:-:S04]  /*0bb0*/  LOP3.LUT R8, R16, 0xff, RZ, 0xc0, !PT ;  /* 0x000000ff10087812 */ /* 0x001fc800078ec0ff */
[----:B------:R-:W-:-:S04]  /*0bc0*/  ISETP.NE.AND P0, PT, R8, 0x3, PT ;  /* 0x000000030800780c */ /* 0x000fc80003f05270 */
[----:B------:R-:W-:Y:S02]  /*0bd0*/  SEL R9, RZ, 0x1, P0 ;  /* 0x00000001ff097807 */ /* 0x000fe40000000000 */
[----:B------:R-:W-:Y:S02]  /*0be0*/  SEL R16, R16, RZ, P0 ;  /* 0x000000ff10107207 */ /* 0x000fe40000000000 */
[----:B------:R-:W-:-:S07]  /*0bf0*/  LOP3.LUT R6, R6, R9, RZ, 0x3c, !PT ;  /* 0x0000000906067212 */ /* 0x000fce00078e3cff */
.L_x_2:
[----:B------:R-:W-:-:S13]  /*0c00*/  ISETP.GE.U32.AND P0, PT, R13, 0x2, PT ;  /* 0x000000020d00780c */ /* 0x000fda0003f06070 */
[----:B------:R-:W-:Y:S05]  /*0c10*/  @!P0 BRA `(.L_x_13) ;  /* 0x0000001000088947 */ /* 0x000fea0003800000 */
[----:B------:R-:W-:-:S04]  /*0c20*/  IADD3 R19, PT, PT, R13, -0x2, RZ ;  /* 0xfffffffe0d137810 */ /* 0x000fc80007ffe0ff */
[----:B------:R-:W-:-:S13]  /*0c30*/  ISETP.GE.AND P0, PT, R19, R0, PT ;  /* 0x000000001300720c */ /* 0x000fda0003f06270 */
[----:B------:R-:W-:Y:S05]  /*0c40*/  @P0 BRA `(.L_x_13) ;  /* 0x0000000c00fc0947 */ /* 0x000fea0003800000 */
[----:B------:R-:W-:Y:S02]  /*0c50*/  LOP3.LUT R8, R6, 0xffff, RZ, 0xc0, !PT ;  /* 0x0000ffff06087812 */ /* 0x000fe400078ec0ff */
[----:B------:R-:W-:Y:S02]  /*0c60*/  LOP3.LUT R18, R12, 0xff, RZ, 0xc0, !PT ;  /* 0x000000ff0c127812 */ /* 0x000fe400078ec0ff */
[----:B------:R-:W-:-:S04]  /*0c70*/  SHF.R.U32.HI R8, RZ, 0x1, R8 ;  /* 0x00000001ff087819 */ /* 0x000fc80000011608 */
[----:B------:R-:W-:Y:S02]  /*0c80*/  LOP3.LUT R8, R8, 0x1, RZ, 0xc0, !PT ;  /* 0x0000000108087812 */ /* 0x000fe400078ec0ff */
[----:B------:R-:W-:Y:S01]  /*0c90*/  CS2R R10, SR_GLOBALTIMERLO ;  /* 0x00000000000a7805 */ /* 0x000fe20000015200 */
[----:B-1----:R-:W0:Y:S01]  /*0ca0*/  S2R R24, SR_CgaCtaId ;  /* 0x0000000000187919 */ /* 0x002e220000008800 */
[----:B------:R-:W-:-:S04]  /*0cb0*/  MOV R9, 0x400 ;  /* 0x0000040000097802 */ /* 0x000fc80000000f00 */
[----:B0-----:R-:W-:Y:S02]  /*0cc0*/  LEA R23, R24, R9, 0x18 ;  /* 0x0000000918177211 */ /* 0x001fe400078ec0ff */
[----:B------:R-:W-:Y:S02]  /*0cd0*/  SHF.L.U32 R9, R8, 0x1f, RZ ;  /* 0x0000001f08097819 */ /* 0x000fe400000006ff */
[----:B------:R-:W-:-:S04]  /*0ce0*/  LEA R18, R18, R23, 0x4 ;  /* 0x0000001712127211 */ /* 0x000fc800078e20ff */
[----:B------:R-:W0:Y:S02]  /*0cf0*/  SYNCS.PHASECHK.TRANS64.TRYWAIT P0, [R18+URZ], R9 ;  /* 0x00000009120075a7 */ /* 0x000e2400080011ff */
[----:B0-----:R-:W-:Y:S05]  /*0d00*/  @P0 BRA `(.L_x_14) ;  /* 0x0000000000600947 */ /* 0x001fea0003800000 */
[----:B------:R-:W-:Y:S01]  /*0d10*/  SHF.L.U32 R25, R8, 0x1f, RZ ;  /* 0x0000001f08197819 */ /* 0x000fe200000006ff */
[----:B------:R-:W-:-:S06]  /*0d20*/  UMOV UR4, URZ ;  /* 0x000000ff00047c82 */ /* 0x000fcc0008000000 */
.L_x_17:
        /* <DEDUP_REMOVED lines=11> */
.L_x_16:
        /* <DEDUP_REMOVED lines=9> */
.L_x_15:
[----:B------:R-:W0:Y:S02]  /*0e70*/  SYNCS.PHASECHK.TRANS64.TRYWAIT P0, [R18+URZ], R25 ;  /* 0x00000019120075a7 */ /* 0x000e2400080011ff */
[----:B0-----:R-:W-:Y:S05]  /*0e80*/  @!P0 BRA `(.L_x_17) ;  /* 0xfffffffc00a88947 */ /* 0x001fea000383ffff */
.L_x_14:
[----:B------:R-:W-:Y:S01]  /*0e90*/  IMAD.HI R8, R19, 0x55555556, RZ ;  /* 0x5555555613087827 */ /* 0x000fe200078e02ff */
[----:B------:R-:W0:Y:S01]  /*0ea0*/  LDCU UR4, c[0x0][0x390] ;  /* 0x00007200ff0477ac */ /* 0x000e220008000800 */
[----:B------:R-:W-:-:S03]  /*0eb0*/  IADD3 R12, PT, PT, R12, 0x1, RZ ;  /* 0x000000010c0c7810 */ /* 0x000fc60007ffe0ff */
[----:B------:R-:W-:-:S05]  /*0ec0*/  LEA.HI R8, R8, R8, RZ, 0x1 ;  /* 0x0000000808087211 */ /* 0x000fca00078f08ff */
[----:B------:R-:W-:Y:S02]  /*0ed0*/  IMAD R9, R8, -0x3, R19 ;  /* 0xfffffffd08097824 */ /* 0x000fe400078e0213 */
[C---:B------:R-:W-:Y:S02]  /*0ee0*/  IMAD R19, R22.reuse, R19, R7 ;  /* 0x0000001316137224 */ /* 0x040fe400078e0207 */
[----:B------:R-:W-:-:S05]  /*0ef0*/  IMAD R8, R22, R9, RZ ;  /* 0x0000000916087224 */ /* 0x000fca00078e02ff */
[----:B------:R-:W-:Y:S02]  /*0f00*/  LEA R10, R8, R3, 0x2 ;  /* 0x00000003080a7211 */ /* 0x000fe400078e10ff */
[----:B0-----:R-:W-:-:S04]  /*0f10*/  ISETP.GE.AND P0, PT, R19, UR4, PT ;  /* 0x0000000413007c0c */ /* 0x001fc8000bf06270 */
[----:B------:R-:W0:Y:S02]  /*0f20*/  LDS.128 R8, [R10] ;  /* 0x000000000a087984 */ /* 0x000e240000000c00 */
[----:B0-----:R-:W-:Y:S01]  /*0f30*/  FMUL R23, R8, R8 ;  /* 0x0000000808177220 */ /* 0x001fe20000400000 */
[----:B------:R-:W-:-:S03]  /*0f40*/  FMUL R24, R9, R9 ;  /* 0x0000000909187220 */ /* 0x000fc60000400000 */
[----:B------:R-:W-:Y:S01]  /*0f50*/  FMUL R23, R23, 9.9999997473787516356e-06 ;  /* 0x3727c5ac17177820 */ /* 0x000fe20000400000 */
[----:B------:R-:W-:-:S03]  /*0f60*/  FMUL R24, R24, 9.9999997473787516356e-06 ;  /* 0x3727c5ac18187820 */ /* 0x000fc60000400000 */
[----:B------:R-:W-:Y:S01]  /*0f70*/  FFMA R8, R8, 1.0002000331878662109, R23 ;  /* 0x3f80068e08087823 */ /* 0x000fe20000000017 */
[----:B------:R-:W-:Y:S01]  /*0f80*/  FMUL R23, R10, R10 ;  /* 0x0000000a0a177220 */ /* 0x000fe20000400000 */
[----:B------:R-:W-:Y:S02]  /*0f90*/  FFMA R9, R9, 1.0002000331878662109, R24 ;  /* 0x3f80068e09097823 */ /* 0x000fe40000000018 */
[----:B------:R-:W-:Y:S01]  /*0fa0*/  FMUL R24, R8, R8 ;  /* 0x0000000808187220 */ /* 0x000fe20000400000 */
[----:B------:R-:W-:-:S03]  /*0fb0*/  FMUL R23, R23, 9.9999997473787516356e-06 ;  /* 0x3727c5ac17177820 */ /* 0x000fc60000400000 */
[----:B------:R-:W-:Y:S01]  /*0fc0*/  FMUL R25, R24, 9.9999997473787516356e-06 ;  /* 0x3727c5ac18197820 */ /* 0x000fe20000400000 */
[----:B------:R-:W-:Y:S01]  /*0fd0*/  FFMA R10, R10, 1.0002000331878662109, R23 ;  /* 0x3f80068e0a0a7823 */ /* 0x000fe20000000017 */
[----:B------:R-:W-:Y:S02]  /*0fe0*/  FMUL R23, R11, R11 ;  /* 0x0000000b0b177220 */ /* 0x000fe40000400000 */
[----:B------:R-:W-:Y:S01]  /*0ff0*/  FFMA R8, R8, 1.0002000331878662109, R25 ;  /* 0x3f80068e08087823 */ /* 0x000fe20000000019 */
[----:B------:R-:W-:Y:S01]  /*1000*/  FMUL R25, R9, R9 ;  /* 0x0000000909197220 */ /* 0x000fe20000400000 */
[----:B------:R-:W-:Y:S01]  /*1010*/  FMUL R24, R23, 9.9999997473787516356e-06 ;  /* 0x3727c5ac17187820 */ /* 0x000fe20000400000 */
[----:B------:R-:W-:Y:S02]  /*1020*/  FMUL R23, R10, R10 ;  /* 0x0000000a0a177220 */ /* 0x000fe40000400000 */
[----:B------:R-:W-:Y:S01]  /*1030*/  FMUL R26, R25, 9.9999997473787516356e-06 ;  /* 0x3727c5ac191a7820 */ /* 0x000fe20000400000 */
[----:B------:R-:W-:Y:S01]  /*1040*/  FFMA R11, R11, 1.0002000331878662109, R24 ;  /* 0x3f80068e0b0b7823 */ /* 0x000fe20000000018 */
[----:B------:R-:W-:Y:S01]  /*1050*/  FMUL R23, R23, 9.9999997473787516356e-06 ;  /* 0x3727c5ac17177820 */ /* 0x000fe20000400000 */
[----:B------:R-:W-:Y:S01]  /*1060*/  FMUL R24, R8, R8 ;  /* 0x0000000808187220 */ /* 0x000fe20000400000 */
[----:B------:R-:W-:-:S02]  /*1070*/  FFMA R9, R9, 1.0002000331878662109, R26 ;  /* 0x3f80068e09097823 */ /* 0x000fc4000000001a */
[----:B------:R-:W-:Y:S01]  /*1080*/  FFMA R10, R10, 1.0002000331878662109, R23 ;  /* 0x3f80068e0a0a7823 */ /* 0x000fe20000000017 */
[----:B------:R-:W-:Y:S01]  /*1090*/  FMUL R23, R11, R11 ;  /* 0x0000000b0b177220 */ /* 0x000fe20000400000 */
[----:B------:R-:W-:-:S03]  /*10a0*/  FMUL R25, R24, 9.9999997473787516356e-06 ;  /* 0x3727c5ac18197820 */ /* 0x000fc60000400000 */
[----:B------:R-:W-:Y:S01]  /*10b0*/  FMUL R24, R23, 9.9999997473787516356e-06 ;  /* 0x3727c5ac17187820 */ /* 0x000fe20000400000 */
[----:B------:R-:W-:Y:S01]  /*10c0*/  FMUL R23, R10, R10 ;  /* 0x0000000a0a177220 */ /* 0x000fe20000400000 */
[----:B------:R-:W-:Y:S01]  /*10d0*/  FFMA R8, R8, 1.0002000331878662109, R25 ;  /* 0x3f80068e08087823 */ /* 0x000fe20000000019 */
[----:B------:R-:W-:Y:S01]  /*10e0*/  FMUL R25, R9, R9 ;  /* 0x0000000909197220 */ /* 0x000fe20000400000 */
[----:B------:R-:W-:Y:S01]  /*10f0*/  FFMA R11, R11, 1.0002000331878662109, R24 ;  /* 0x3f80068e0b0b7823 */ /* 0x000fe20000000018 */
[----:B------:R-:W-:Y:S01]  /*1100*/  FMUL R23, R23, 9.9999997473787516356e-06 ;  /* 0x3727c5ac17177820 */ /* 0x000fe20000400000 */
[----:B------:R-:W-:Y:S01]  /*1110*/  FMUL R24, R8, R8 ;  /* 0x0000000808187220 */ /* 0x000fe20000400000 */
[----:B------:R-:W-:Y:S02]  /*1120*/  FMUL R26, R25, 9.9999997473787516356e-06 ;  /* 0x3727c5ac191a7820 */ /* 0x000fe40000400000 */
[----:B------:R-:W-:Y:S01]  /*1130*/  FFMA R10, R10, 1.0002000331878662109, R23 ;  /* 0x3f80068e0a0a7823 */ /* 0x000fe20000000017 */
[----:B------:R-:W-:Y:S01]  /*1140*/  FMUL R23, R11, R11 ;  /* 0x0000000b0b177220 */ /* 0x000fe20000400000 */
[----:B------:R-:W-:Y:S01]  /*1150*/  FMUL R25, R24, 9.9999997473787516356e-06 ;  /* 0x3727c5ac18197820 */ /* 0x000fe20000400000 */
[----:B------:R-:W-:-:S02]  /*1160*/  FFMA R9, R9, 1.0002000331878662109, R26 ;  /* 0x3f80068e09097823 */ /* 0x000fc4000000001a */
        /* <DEDUP_REMOVED lines=121> */
[----:B------:R-:W-:Y:S01]  /*1900*/  FFMA R8, R8, 1.0002000331878662109, R25 ;  /* 0x3f80068e08087823 */ /* 0x000fe20000000019 */
[----:B------:R-:W-:Y:S01]  /*1910*/  FMUL R23, R10, R10 ;  /* 0x0000000a0a177220 */ /* 0x000fe20000400000 */
[----:B------:R-:W-:Y:S01]  /*1920*/  FMUL R25, R9, R9 ;  /* 0x0000000909197220 */ /* 0x000fe20000400000 */
[----:B------:R-:W-:Y:S01]  /*1930*/  FFMA R11, R11, 1.0002000331878662109, R24 ;  /* 0x3f80068e0b0b7823 */ /* 0x000fe20000000018 */
[----:B------:R-:W-:Y:S01]  /*1940*/  FMUL R24, R8, R8 ;  /* 0x0000000808187220 */ /* 0x000fe20000400000 */
[----:B------:R-:W-:Y:S01]  /*1950*/  FMUL R23, R23, 9.9999997473787516356e-06 ;  /* 0x3727c5ac17177820 */ /* 0x000fe20000400000 */
[----:B------:R-:W-:Y:S02]  /*1960*/  FMUL R26, R25, 9.9999997473787516356e-06 ;  /* 0x3727c5ac191a7820 */ /* 0x000fe40000400000 */
[----:B------:R-:W-:Y:S01]  /*1970*/  FMUL R25, R24, 9.9999997473787516356e-06 ;  /* 0x3727c5ac18197820 */ /* 0x000fe20000400000 */
[----:B------:R-:W-:Y:S01]  /*1980*/  FFMA R10, R10, 1.0002000331878662109, R23 ;  /* 0x3f80068e0a0a7823 */ /* 0x000fe20000000017 */
[----:B------:R-:W-:Y:S01]  /*1990*/  FFMA R9, R9, 1.0002000331878662109, R26 ;  /* 0x3f80068e09097823 */ /* 0x000fe2000000001a */
[----:B------:R-:W-:Y:S01]  /*19a0*/  FMUL R23, R11, R11 ;  /* 0x0000000b0b177220 */ /* 0x000fe20000400000 */
[----:B------:R-:W-:-:S02]  /*19b0*/  FFMA R8, R8, 1.0002000331878662109, R25 ;  /* 0x3f80068e08087823 */ /* 0x000fc40000000019 */
[----:B------:R-:W-:Y:S01]  /*19c0*/  FMUL R25, R9, R9 ;  /* 0x0000000909197220 */ /* 0x000fe20000400000 */
[----:B------:R-:W-:-:S03]  /*19d0*/  FMUL R24, R23, 9.9999997473787516356e-06 ;  /* 0x3727c5ac17187820 */ /* 0x000fc60000400000 */
[----:B------:R-:W-:Y:S01]  /*19e0*/  FMUL R26, R25, 9.9999997473787516356e-06 ;  /* 0x3727c5ac191a7820 */ /* 0x000fe20000400000 */
[----:B------:R-:W-:Y:S01]  /*19f0*/  FFMA R11, R11, 1.0002000331878662109, R24 ;  /* 0x3f80068e0b0b7823 */ /* 0x000fe20000000018 */
[----:B------:R-:W-:Y:S01]  /*1a00*/  FMUL R24, R10, R10 ;  /* 0x0000000a0a187220 */ /* 0x000fe20000400000 */
[----:B------:R-:W-:Y:S01]  /*1a10*/  FMUL R25, R8, R8 ;  /* 0x0000000808197220 */ /* 0x000fe20000400000 */
[----:B------:R-:W-:Y:S02]  /*1a20*/  FFMA R23, R9, 1.0002000331878662109, R26 ;  /* 0x3f80068e09177823 */ /* 0x000fe4000000001a */
[----:B------:R-:W-:Y:S01]  /*1a30*/  FMUL R9, R24, 9.9999997473787516356e-06 ;  /* 0x3727c5ac18097820 */ /* 0x000fe20000400000 */
[----:B------:R-:W-:Y:S01]  /*1a40*/  FMUL R25, R25, 9.9999997473787516356e-06 ;  /* 0x3727c5ac19197820 */ /* 0x000fe20000400000 */
[----:B------:R-:W-:Y:S01]  /*1a50*/  FMUL R24, R11, R11 ;  /* 0x0000000b0b187220 */ /* 0x000fe20000400000 */
[----:B------:R-:W-:Y:S01]  /*1a60*/  FMUL R26, R23, R23 ;  /* 0x00000017171a7220 */ /* 0x000fe20000400000 */
[----:B------:R-:W-:Y:S01]  /*1a70*/  FFMA R10, R10, 1.0002000331878662109, R9 ;  /* 0x3f80068e0a0a7823 */ /* 0x000fe20000000009 */
[----:B------:R-:W-:Y:S01]  /*1a80*/  FFMA R25, R8, 1.0002000331878662109, R25 ;  /* 0x3f80068e08197823 */ /* 0x000fe20000000019 */
[----:B------:R-:W-:Y:S01]  /*1a90*/  FMUL R24, R24, 9.9999997473787516356e-06 ;  /* 0x3727c5ac18187820 */ /* 0x000fe20000400000 */
[----:B------:R-:W0:Y:S01]  /*1aa0*/  LDC.64 R8, c[0x0][0x388] ;  /* 0x0000e200ff087b82 */ /* 0x000e220000000a00 */
[----:B------:R-:W-:-:S02]  /*1ab0*/  FMUL R26, R26, 9.9999997473787516356e-06 ;  /* 0x3727c5ac1a1a7820 */ /* 0x000fc40000400000 */
[----:B------:R-:W-:Y:S01]  /*1ac0*/  FFMA R11, R11, 1.0002000331878662109, R24 ;  /* 0x3f80068e0b0b7823 */ /* 0x000fe20000000018 */
[----:B------:R-:W-:Y:S01]  /*1ad0*/  IADD3 R24, PT, PT, R19, 0x1, RZ ;  /* 0x0000000113187810 */ /* 0x000fe20007ffe0ff */
[----:B------:R-:W-:-:S03]  /*1ae0*/  FFMA R23, R23, 1.0002000331878662109, R26 ;  /* 0x3f80068e17177823 */ /* 0x000fc6000000001a */
[----:B------:R-:W-:Y:S02]  /*1af0*/  ISETP.GE.AND P1, PT, R24, UR4, PT ;  /* 0x0000000418007c0c */ /* 0x000fe4000bf26270 */
[----:B------:R-:W-:-:S04]  /*1b00*/  IADD3 R24, PT, PT, R19, 0x2, RZ ;  /* 0x0000000213187810 */ /* 0x000fc80007ffe0ff */
[----:B------:R-:W-:Y:S02]  /*1b10*/  ISETP.GE.AND P2, PT, R24, UR4, PT ;  /* 0x0000000418007c0c */ /* 0x000fe4000bf46270 */
[----:B------:R-:W-:-:S04]  /*1b20*/  IADD3 R24, PT, PT, R19, 0x3, RZ ;  /* 0x0000000313187810 */ /* 0x000fc80007ffe0ff */
[----:B------:R-:W-:Y:S01]  /*1b30*/  ISETP.GE.AND P3, PT, R24, UR4, PT ;  /* 0x0000000418007c0c */ /* 0x000fe2000bf66270 */
[----:B------:R-:W-:Y:S01]  /*1b40*/  FMUL R24, R11, R11 ;  /* 0x0000000b0b187220 */ /* 0x000fe20000400000 */
[----:B0-----:R-:W-:-:S04]  /*1b50*/  IMAD.WIDE R8, R19, 0x4, R8 ;  /* 0x0000000413087825 */ /* 0x001fc800078e0208 */
[----:B------:R-:W-:Y:S01]  /*1b60*/  FMUL R19, R10, R10 ;  /* 0x0000000a0a137220 */ /* 0x000fe20000400000 */
[----:B------:R-:W-:-:S03]  /*1b70*/  FMUL R24, R24, 9.9999997473787516356e-06 ;  /* 0x3727c5ac18187820 */ /* 0x000fc60000400000 */
[----:B------:R-:W-:Y:S01]  /*1b80*/  FMUL R19, R19, 9.9999997473787516356e-06 ;  /* 0x3727c5ac13137820 */ /* 0x000fe20000400000 */
[----:B------:R-:W-:Y:S01]  /*1b90*/  FFMA R11, R11, 1.0002000331878662109, R24 ;  /* 0x3f80068e0b0b7823 */ /* 0x000fe20000000018 */
[----:B------:R0:W-:Y:S02]  /*1ba0*/  @!P0 STG.E desc[UR10][R8.64], R25 ;  /* 0x0000001908008986 */ /* 0x0001e4000c10190a */
[----:B------:R-:W-:Y:S01]  /*1bb0*/  FFMA R19, R10, 1.0002000331878662109, R19 ;  /* 0x3f80068e0a137823 */ /* 0x000fe20000000013 */
[----:B------:R-:W-:Y:S01]  /*1bc0*/  LOP3.LUT R10, R12, 0xff, RZ, 0xc0, !PT ;  /* 0x000000ff0c0a7812 */ /* 0x000fe200078ec0ff */
[----:B------:R0:W-:Y:S03]  /*1bd0*/  @!P1 STG.E desc[UR10][R8.64+0x4], R23 ;  /* 0x0000041708009986 */ /* 0x0001e6000c10190a */
[----:B------:R-:W-:Y:S01]  /*1be0*/  ISETP.NE.AND P0, PT, R10, 0x3, PT ;  /* 0x000000030a00780c */ /* 0x000fe20003f05270 */
[----:B------:R0:W-:Y:S03]  /*1bf0*/  @!P2 STG.E desc[UR10][R8.64+0x8], R19 ;  /* 0x000008130800a986 */ /* 0x0001e6000c10190a */
[----:B------:R-:W-:Y:S01]  /*1c00*/  SEL R12, R12, RZ, P0 ;  /* 0x000000ff0c0c7207 */ /* 0x000fe20000000000 */
[----:B------:R0:W-:Y:S01]  /*1c10*/  @!P3 STG.E desc[UR10][R8.64+0xc], R11 ;  /* 0x00000c0b0800b986 */ /* 0x0001e2000c10190a */
[----:B------:R0:W-:Y:S07]  /*1c20*/  SYNCS.ARRIVE.TRANS64.A1T0 RZ, [R18+URZ+0x8], RZ ;  /* 0x000008ff12ff79a7 */ /* 0x0001ee00081000ff */
[----:B------:R-:W-:-:S07]  /*1c30*/  @!P0 LOP3.LUT R6, R6, 0x2, RZ, 0x3c, !PT ;  /* 0x0000000206068812 */ /* 0x000fce00078e3cff */
.L_x_13:
[----:B0-----:R-:W-:-:S04]  /*1c40*/  IADD3 R8, PT, PT, R0, 0x2, RZ ;  /* 0x0000000200087810 */ /* 0x001fc80007ffe0ff */
[C---:B------:R-:W-:Y:S02]  /*1c50*/  ISETP.NE.AND P0, PT, R13.reuse, R8, PT ;  /* 0x000000080d00720c */ /* 0x040fe40003f05270 */
[----:B------:R-:W-:-:S11]  /*1c60*/  IADD3 R13, PT, PT, R13, 0x1, RZ ;  /* 0x000000010d0d7810 */ /* 0x000fd60007ffe0ff */
[----:B------:R-:W-:Y:S05]  /*1c70*/  @P0 BRA `(.L_x_18) ;  /* 0xffffffe800300947 */ /* 0x000fea000383ffff */
[----:B------:R-:W-:-:S13]  /*1c80*/  LOP3.LUT P0, RZ, R6, 0x4, RZ, 0xc0, !PT ;  /* 0x0000000406ff7812 */ /* 0x000fda000780c0ff */
[----:B------:R-:W-:Y:S05]  /*1c90*/  @!P0 EXIT ;  /* 0x000000000000894d */ /* 0x000fea0003800000 */
[----:B------:R-:W0:Y:S01]  /*1ca0*/  S2R R3, SR_CgaCtaId ;  /* 0x0000000000037919 */ /* 0x000e220000008800 */
[----:B------:R-:W-:Y:S01]  /*1cb0*/  MOV R0, 0x400 ;  /* 0x0000040000007802 */ /* 0x000fe20000000f00 */
[----:B------:R-:W2:Y:S01]  /*1cc0*/  S2R R7, SR_SWINHI ;  /* 0x0000000000077919 */ /* 0x000ea20000002f00 */
[----:B------:R-:W3:Y:S02]  /*1cd0*/  S2R R9, SR_LANEID ;  /* 0x0000000000097919 */ /* 0x000ee40000000000 */
[----:B0-----:R-:W-:-:S04]  /*1ce0*/  LEA R6, R3, R0, 0x18 ;  /* 0x0000000003067211 */ /* 0x001fc800078ec0ff */
[----:B------:R-:W-:Y:S02]  /*1cf0*/  MOV R4, R6 ;  /* 0x0000000600047202 */ /* 0x000fe40000000f00 */
[----:B--2---:R-:W-:Y:S02]  /*1d00*/  MOV R5, R7 ;  /* 0x0000000700057202 */ /* 0x004fe40000000f00 */
[----:B------:R-:W-:Y:S02]  /*1d10*/  VOTE.ANY R7, PT, PT ;  /* 0x0000000000077806 */ /* 0x000fe400038e0100 */
[----:B------:R-:W-:-:S04]  /*1d20*/  IADD3 R2, P0, PT, R4, 0x30, RZ ;  /* 0x0000003004027810 */ /* 0x000fc80007f1e0ff */
[----:B------:R-:W-:-:S04]  /*1d30*/  IADD3.X R3, PT, PT, RZ, R5, RZ, P0, !PT ;  /* 0x00000005ff037210 */ /* 0x000fc800007fe4ff */
[----:B------:R-:W0:Y:S02]  /*1d40*/  MATCH.ANY.U64 R2, R2 ;  /* 0x00000000020273a1 */ /* 0x000e2400000e8200 */
[----:B0-----:R-:W0:Y:S08]  /*1d50*/  BREV R0, R2 ;  /* 0x0000000200007301 */ /* 0x001e300000000000 */
[----:B0-----:R-:W3:Y:S02]  /*1d60*/  FLO.U32.SH R0, R0 ;  /* 0x0000000000007300 */ /* 0x001ee400000e0400 */
[----:B---3--:R-:W-:-:S13]  /*1d70*/  ISETP.NE.AND P0, PT, R9, R0, PT ;  /* 0x000000000900720c */ /* 0x008fda0003f05270 */
[----:B------:R-:W-:Y:S05]  /*1d80*/  @P0 EXIT ;  /* 0x000000000000094d */ /* 0x000fea0003800000 */
[----:B------:R-:W0:Y:S02]  /*1d90*/  POPC R2, R2 ;  /* 0x0000000200027309 */ /* 0x000e240000000000 */
[----:B0-----:R-:W-:Y:S01]  /*1da0*/  IADD3 R3, PT, PT, -R2, RZ, RZ ;  /* 0x000000ff02037210 */ /* 0x001fe20007ffe1ff */
[----:B------:R-:W-:Y:S01]  /*1db0*/  @!PT LDS RZ, [RZ] ;  /* 0x00000000fffff984 */ /* 0x000fe20000000800 */
[----:B------:R-:W-:Y:S01]  /*1dc0*/  @!PT LDS RZ, [RZ] ;  /* 0x00000000fffff984 */ /* 0x000fe20000000800 */
[----:B------:R-:W-:Y:S01]  /*1dd0*/  @!PT LDS RZ, [RZ] ;  /* 0x00000000fffff984 */ /* 0x000fe20000000800 */
[----:B------:R-:W-:Y:S01]  /*1de0*/  @!PT LDS RZ, [RZ] ;  /* 0x00000000fffff984 */ /* 0x000fe20000000800 */
[----:B------:R0:W-:Y:S06]  /*1df0*/  MEMBAR.SC.CTA ;  /* 0x0000000000007992 */ /* 0x0001ec0000000000 */
[----:B0-----:R-:W2:Y:S02]  /*1e00*/  ATOM.E.ADD.STRONG.SM PT, R5, desc[UR10][R4.64+0x30], R3 ;  /* 0x800030030405798a */ /* 0x001ea400081eb10a */
[----:B--2---:R-:W-:Y:S01]  /*1e10*/  NOP ;  /* 0x0000000000007918 */ /* 0x004fe20000000000 */
[----:B------:R-:W-:-:S13]  /*1e20*/  ISETP.NE.AND P0, PT, R5, R2, PT ;  /* 0x000000020500720c */ /* 0x000fda0003f05270 */
[----:B------:R-:W-:Y:S05]  /*1e30*/  @P0 EXIT ;  /* 0x000000000000094d */ /* 0x000fea0003800000 */
[----:B------:R-:W0:Y:S02]  /*1e40*/  SYNCS.CCTL.IV [R6+URZ] ;  /* 0x00000000060079b1 */ /* 0x000e2400080000ff */
[----:B0-----:R-:W0:Y:S02]  /*1e50*/  SYNCS.CCTL.IV [R6+URZ+0x8] ;  /* 0x00000800060079b1 */ /* 0x001e2400080000ff */
[----:B0-----:R-:W0:Y:S02]  /*1e60*/  SYNCS.CCTL.IV [R6+URZ+0x10] ;  /* 0x00001000060079b1 */ /* 0x001e2400080000ff */
[----:B0-----:R-:W0:Y:S02]  /*1e70*/  SYNCS.CCTL.IV [R6+URZ+0x18] ;  /* 0x00001800060079b1 */ /* 0x001e2400080000ff */
[----:B0-----:R-:W0:Y:S02]  /*1e80*/  SYNCS.CCTL.IV [R6+URZ+0x20] ;  /* 0x00002000060079b1 */ /* 0x001e2400080000ff */
[----:B0-----:R-:W-:Y:S01]  /*1e90*/  SYNCS.CCTL.IV [R6+URZ+0x28] ;  /* 0x00002800060079b1 */ /* 0x001fe200080000ff */
[----:B------:R-:W-:Y:S05]  /*1ea0*/  EXIT ;  /* 0x000000000000794d */ /* 0x000fea0003800000 */
.L_x_19:
[----:B------:R-:W-:-:S00]  /*1eb0*/  BRA `(.L_x_19) ;  /* 0xfffffffc00fc7947 */ /* 0x000fc0000383ffff */
[----:B------:R-:W-:-:S00]  /*1ec0*/  NOP ;  /* 0x0000000000007918 */ /* 0x000fc00000000000 */
        /* <DEDUP_REMOVED lines=11> */
.L_x_25:


//--------------------- .text._ZN3ch829double_buffer_baseline_kernelEPKfPfi --------------------------
	.section	.text._ZN3ch829double_buffer_baseline_kernelEPKfPfi,"ax",@progbits
	.align	128
        .global         _ZN3ch829double_buffer_baseline_kernelEPKfPfi
        .type           _ZN3ch829double_buffer_baseline_kernelEPKfPfi,@function
        .size           _ZN3ch829double_buffer_baseline_kernelEPKfPfi,(.L_x_26 - _ZN3ch829double_buffer_baseline_kernelEPKfPfi)
        .other          _ZN3ch829double_buffer_baseline_kernelEPKfPfi,@"STO_CUDA_ENTRY STV_DEFAULT"
_ZN3ch829double_buffer_baseline_kernelEPKfPfi:
.text._ZN3ch829double_buffer_baseline_kernelEPKfPfi:
        /* <DEDUP_REMOVED lines=8> */
[----:B------:R-:W-:Y:S02]  /*0080*/  IADD3 R3, PT, PT, -R4, RZ, RZ ;  /* 0x000000ff04037210 */ /* 0x000fe40007ffe1ff */
[----:B------:R-:W-:Y:S02]  /*0090*/  SHF.L.U32 R0, R2, 0x2, RZ ;  /* 0x0000000202007819 */ /* 0x000fe400000006ff */
[----:B------:R-:W-:-:S04]  /*00a0*/  VIADDMNMX R3, R3, UR5, RZ, !PT ;  /* 0x0000000503037c46 */ /* 0x000fc8000f8001ff */
[----:B------:R-:W-:-:S04]  /*00b0*/  IADD3 R5, PT, PT, R0, -0x1, R3 ;  /* 0xffffffff00057810 */ /* 0x000fc80007ffe003 */
[----:B------:R-:W-:-:S13]  /*00c0*/  ISETP.GT.U32.AND P0, PT, R0, R5, PT ;  /* 0x000000050000720c */ /* 0x000fda0003f04070 */
[----:B------:R-:W-:Y:S05]  /*00d0*/  @P0 EXIT ;  /* 0x000000000000094d */ /* 0x000fea0003800000 */
[----:B------:R-:W0:Y:S01]  /*00e0*/  I2F.U32.RP R6, R0 ;  /* 0x0000000000067306 */ /* 0x000e220000209000 */
[----:B------:R-:W-:Y:S01]  /*00f0*/  IADD3 R7, PT, PT, RZ, -R0, RZ ;  /* 0x80000000ff077210 */ /* 0x000fe20007ffe0ff */
[----:B------:R-:W1:Y:S01]  /*0100*/  S2UR UR5, SR_CgaCtaId ;  /* 0x00000000000579c3 */ /* 0x000e620000008800 */
[----:B------:R-:W-:Y:S01]  /*0110*/  ISETP.NE.U32.AND P2, PT, R0, RZ, PT ;  /* 0x000000ff0000720c */ /* 0x000fe20003f45070 */
[----:B------:R-:W-:Y:S01]  /*0120*/  UMOV UR4, 0x400 ;  /* 0x0000040000047882 */ /* 0x000fe20000000000 */
[----:B------:R-:W2:Y:S01]  /*0130*/  LDCU.64 UR6, c[0x0][0x358] ;  /* 0x00006b00ff0677ac */ /* 0x000ea20008000a00 */
[----:B------:R-:W3:Y:S04]  /*0140*/  LDCU UR8, c[0x0][0x390] ;  /* 0x00007200ff0877ac */ /* 0x000ee80008000800 */
[----:B------:R-:W4:Y:S01]  /*0150*/  LDC.64 R12, c[0x0][0x388] ;  /* 0x0000e200ff0c7b82 */ /* 0x000f220000000a00 */
[----:B0-----:R-:W0:Y:S01]  /*0160*/  MUFU.RCP R6, R6 ;  /* 0x0000000600067308 */ /* 0x001e220000001000 */
[----:B-1----:R-:W-:Y:S01]  /*0170*/  ULEA UR4, UR5, UR4, 0x18 ;  /* 0x0000000405047291 */ /* 0x002fe2000f8ec0ff */
[----:B0-----:R-:W-:-:S06]  /*0180*/  IADD3 R2, PT, PT, R6, 0xffffffe, RZ ;  /* 0x0ffffffe06027810 */ /* 0x001fcc0007ffe0ff */
[----:B------:R0:W1:Y:S02]  /*0190*/  F2I.FTZ.U32.TRUNC.NTZ R3, R2 ;  /* 0x0000000200037305 */ /* 0x000064000021f000 */
[----:B0-----:R-:W-:Y:S02]  /*01a0*/  HFMA2 R2, -RZ, RZ, 0, 0 ;  /* 0x00000000ff027431 */ /* 0x001fe400000001ff */
[----:B-1----:R-:W-:-:S04]  /*01b0*/  IMAD R7, R7, R3, RZ ;  /* 0x0000000307077224 */ /* 0x002fc800078e02ff */
[----:B------:R-:W-:Y:S02]  /*01c0*/  IMAD.HI.U32 R8, R3, R7, R2 ;  /* 0x0000000703087227 */ /* 0x000fe400078e0002 */
[----:B------:R-:W0:Y:S04]  /*01d0*/  S2R R7, SR_TID.X ;  /* 0x0000000000077919 */ /* 0x000e280000002100 */
[----:B------:R-:W-:-:S05]  /*01e0*/  IMAD.HI.U32 R8, R8, R5, RZ ;  /* 0x0000000508087227 */ /* 0x000fca00078e00ff */
[----:B------:R-:W-:-:S05]  /*01f0*/  IADD3 R3, PT, PT, -R8, RZ, RZ ;  /* 0x000000ff08037210 */ /* 0x000fca0007ffe1ff */
[----:B------:R-:W-:Y:S02]  /*0200*/  IMAD R5, R0, R3, R5 ;  /* 0x0000000300057224 */ /* 0x000fe400078e0205 */
[----:B------:R-:W1:Y:S03]  /*0210*/  LDC.64 R2, c[0x0][0x380] ;  /* 0x0000e000ff027b82 */ /* 0x000e660000000a00 */
[----:B------:R-:W-:-:S13]  /*0220*/  ISETP.GE.U32.AND P0, PT, R5, R0, PT ;  /* 0x000000000500720c */ /* 0x000fda0003f06070 */
[----:B------:R-:W-:Y:S02]  /*0230*/  @P0 IADD3 R5, PT, PT, -R0, R5, RZ ;  /* 0x0000000500050210 */ /* 0x000fe40007ffe1ff */
[----:B------:R-:W-:Y:S02]  /*0240*/  @P0 IADD3 R8, PT, PT, R8, 0x1, RZ ;  /* 0x0000000108080810 */ /* 0x000fe40007ffe0ff */
[----:B------:R-:W-:Y:S02]  /*0250*/  ISETP.GE.U32.AND P1, PT, R5, R0, PT ;  /* 0x000000000500720c */ /* 0x000fe40003f26070 */
[C---:B0-----:R-:W-:Y:S02]  /*0260*/  LEA R4, R7.reuse, R4, 0x2 ;  /* 0x0000000407047211 */ /* 0x041fe400078e10ff */
[----:B------:R-:W-:Y:S02]  /*0270*/  LEA R14, R7, UR4, 0x4 ;  /* 0x00000004070e7c11 */ /* 0x000fe4000f8e20ff */
[----:B------:R-:W-:-:S07]  /*0280*/  IADD3 R15, PT, PT, R4, 0x2, RZ ;  /* 0x00000002040f7810 */ /* 0x000fce0007ffe0ff */
[----:B------:R-:W-:Y:S02]  /*0290*/  @P1 IADD3 R8, PT, PT, R8, 0x1, RZ ;  /* 0x0000000108081810 */ /* 0x000fe40007ffe0ff */
[----:B------:R-:W-:-:S04]  /*02a0*/  @!P2 LOP3.LUT R8, RZ, R0, RZ, 0x33, !PT ;  /* 0x00000000ff08a212 */ /* 0x000fc800078e33ff */
[----:B------:R-:W-:-:S04]  /*02b0*/  VIMNMX.U32 R8, PT, PT, R8, 0x4, PT ;  /* 0x0000000408087848 */ /* 0x000fc80003fe0000 */
[----:B------:R-:W-:-:S04]  /*02c0*/  VIMNMX.U32 R8, PT, PT, R8, 0x1, !PT ;  /* 0x0000000108087848 */ /* 0x000fc80007fe0000 */
[----:B--234-:R-:W-:-:S07]  /*02d0*/  IADD3 R16, PT, PT, -R8, RZ, RZ ;  /* 0x000000ff08107210 */ /* 0x01cfce0007ffe1ff */
.L_x_23:
[C---:B0-----:R-:W-:Y:S01]  /*02e0*/  IADD3 R4, PT, PT, R15.reuse, 0x2, RZ ;  /* 0x000000020f047810 */ /* 0x041fe20007ffe0ff */
[----:B------:R-:W-:Y:S01]  /*02f0*/  BSSY.RECONVERGENT B0, `(.L_x_20) ;  /* 0x0000016000007945 */ /* 0x000fe20003800200 */
[----:B------:R-:W-:Y:S02]  /*0300*/  IADD3 R16, PT, PT, R16, 0x1, RZ ;  /* 0x0000000110107810 */ /* 0x000fe40007ffe0ff */
[----:B------:R-:W-:Y:S02]  /*0310*/  ISETP.GT.AND P1, PT, R4, UR8, PT ;  /* 0x0000000804007c0c */ /* 0x000fe4000bf24270 */
[----:B------:R-:W-:Y:S02]  /*0320*/  ISETP.NE.AND P0, PT, R16, RZ, PT ;  /* 0x000000ff1000720c */ /* 0x000fe40003f05270 */
[----:B------:R-:W-:-:S09]  /*0330*/  IADD3 R17, PT, PT, R15, -0x2, RZ ;  /* 0xfffffffe0f117810 */ /* 0x000fd20007ffe0ff */
[----:B------:R-:W-:Y:S05]  /*0340*/  @P1 BRA `(.L_x_21) ;  /* 0x00000000000c1947 */ /* 0x000fea0003800000 */
[----:B-1----:R-:W-:-:S06]  /*0350*/  IMAD.WIDE R4, R17, 0x4, R2 ;  /* 0x0000000411047825 */ /* 0x002fcc00078e0202 */
[----:B------:R-:W5:Y:S01]  /*0360*/  LDG.E.128.CONSTANT R4, desc[UR6][R4.64] ;  /* 0x0000000604047981 */ /* 0x000f62000c1e9d00 */
[----:B------:R-:W-:Y:S05]  /*0370*/  BRA `(.L_x_22) ;  /* 0x0000000000347947 */ /* 0x000fea0003800000 */
.L_x_21:
[C---:B------:R-:W-:Y:S02]  /*0380*/  IADD3 R4, PT, PT, R15.reuse, -0x1, RZ ;  /* 0xffffffff0f047810 */ /* 0x040fe40007ffe0ff */
[----:B------:R-:W-:Y:S02]  /*0390*/  CS2R R6, SRZ ;  /* 0x0000000000067805 */ /* 0x000fe4000001ff00 */
[----:B------:R-:W-:Y:S01]  /*03a0*/  IADD3 R5, PT, PT, R15, 0x1, RZ ;  /* 0x000000010f057810 */ /* 0x000fe20007ffe0ff */
[C---:B-1----:R-:W-:Y:S01]  /*03b0*/  IMAD.WIDE R8, R17.reuse, 0x4, R2 ;  /* 0x0000000411087825 */ /* 0x042fe200078e0202 */
[----:B------:R-:W-:Y:S02]  /*03c0*/  ISETP.GE.AND P1, PT, R17, UR8, PT ;  /* 0x0000000811007c0c */ /* 0x000fe4000bf26270 */
[----:B------:R-:W-:Y:S02]  /*03d0*/  ISETP.GE.AND P3, PT, R15, UR8, PT ;  /* 0x000000080f007c0c */ /* 0x000fe4000bf66270 */
[----:B------:R-:W-:-:S02]  /*03e0*/  ISETP.GE.AND P2, PT, R4, UR8, PT ;  /* 0x0000000804007c0c */ /* 0x000fc4000bf46270 */
[----:B------:R-:W-:Y:S02]  /*03f0*/  ISETP.GE.AND P4, PT, R5, UR8, PT ;  /* 0x0000000805007c0c */ /* 0x000fe4000bf86270 */
[----:B------:R-:W-:-:S06]  /*0400*/  CS2R R4, SRZ ;  /* 0x0000000000047805 */ /* 0x000fcc000001ff00 */
[----:B------:R0:W5:Y:S04]  /*0410*/  @!P1 LDG.E.CONSTANT R4, desc[UR6][R8.64] ;  /* 0x0000000608049981 */ /* 0x000168000c1e9900 */
[----:B------:R0:W5:Y:S04]  /*0420*/  @!P3 LDG.E.CONSTANT R6, desc[UR6][R8.64+0x8] ;  /* 0x000008060806b981 */ /* 0x000168000c1e9900 */
[----:B------:R0:W5:Y:S04]  /*0430*/  @!P2 LDG.E.CONSTANT R5, desc[UR6][R8.64+0x4] ;  /* 0x000004060805a981 */ /* 0x000168000c1e9900 */
[----:B------:R0:W5:Y:S02]  /*0440*/  @!P4 LDG.E.CONSTANT R7, desc[UR6][R8.64+0xc] ;  /* 0x00000c060807c981 */ /* 0x000164000c1e9900 */
.L_x_22:
[----:B------:R-:W-:Y:S05]  /*0450*/  BSYNC.RECONVERGENT B0 ;  /* 0x0000000000007941 */ /* 0x000fea0003800200 */
.L_x_20:
[----:B-----5:R-:W-:Y:S01]  /*0460*/  STS.128 [R14], R4 ;  /* 0x000000040e007388 */ /* 0x020fe20000000c00 */
[C---:B------:R-:W-:Y:S02]  /*0470*/  IADD3 R18, PT, PT, R15.reuse, -0x1, RZ ;  /* 0xffffffff0f127810 */ /* 0x040fe40007ffe0ff */
[----:B------:R-:W-:Y:S01]  /*0480*/  IADD3 R19, PT, PT, R15, 0x1, RZ ;  /* 0x000000010f137810 */ /* 0x000fe20007ffe0ff */
[----:B------:R-:W-:Y:S01]  /*0490*/  BAR.SYNC.DEFER_BLOCKING 0x0 ;  /* 0x0000000000007b1d */ /* 0x000fe20000010000 */
[----:B------:R-:W-:Y:S02]  /*04a0*/  ISETP.GE.AND P2, PT, R18, UR8, PT ;  /* 0x0000000812007c0c */ /* 0x000fe4000bf46270 */
[----:B------:R-:W-:Y:S02]  /*04b0*/  ISETP.GE.AND P4, PT, R19, UR8, PT ;  /* 0x0000000813007c0c */ /* 0x000fe4000bf86270 */
[----:B------:R-:W-:Y:S02]  /*04c0*/  ISETP.GE.AND P1, PT, R17, UR8, PT ;  /* 0x0000000811007c0c */ /* 0x000fe4000bf26270 */
[----:B------:R-:W-:-:S02]  /*04d0*/  ISETP.GE.AND P3, PT, R15, UR8, PT ;  /* 0x000000080f007c0c */ /* 0x000fc4000bf66270 */
[----:B------:R-:W-:Y:S01]  /*04e0*/  IADD3 R15, PT, PT, R0, R15, RZ ;  /* 0x0000000f000f7210 */ /* 0x000fe20007ffe0ff */
[----:B0-----:R-:W0:Y:S02]  /*04f0*/  LDS.128 R8, [R14] ;  /* 0x000000000e087984 */ /* 0x001e240000000c00 */
[----:B0-----:R-:W-:Y:S01]  /*0500*/  FMUL R18, R8, R8 ;  /* 0x0000000808127220 */ /* 0x001fe20000400000 */
[----:B------:R-:W-:Y:S01]  /*0510*/  FMUL R20, R9, R9 ;  /* 0x0000000909147220 */ /* 0x000fe20000400000 */
[----:B------:R-:W-:Y:S01]  /*0520*/  FMUL R21, R10, R10 ;  /* 0x0000000a0a157220 */ /* 0x000fe20000400000 */
[----:B------:R-:W-:Y:S01]  /*0530*/  FMUL R4, R11, R11 ;  /* 0x0000000b0b047220 */ /* 0x000fe20000400000 */
[----:B------:R-:W-:Y:S01]  /*0540*/  FMUL R19, R18, 9.9999997473787516356e-06 ;  /* 0x3727c5ac12137820 */ /* 0x000fe20000400000 */
[----:B------:R-:W-:Y:S01]  /*0550*/  FMUL R20, R20, 9.9999997473787516356e-06 ;  /* 0x3727c5ac14147820 */ /* 0x000fe20000400000 */
[----:B------:R-:W-:Y:S01]  /*0560*/  FMUL R21, R21, 9.9999997473787516356e-06 ;  /* 0x3727c5ac15157820 */ /* 0x000fe20000400000 */
[----:B------:R-:W-:Y:S01]  /*0570*/  FMUL R6, R4, 9.9999997473787516356e-06 ;  /* 0x3727c5ac04067820 */ /* 0x000fe20000400000 */
[----:B------:R-:W-:Y:S01]  /*0580*/  FFMA R19, R8, 1.0002000331878662109, R19 ;  /* 0x3f80068e08137823 */ /* 0x000fe20000000013 */
[----:B------:R-:W-:Y:S01]  /*0590*/  FFMA R20, R9, 1.0002000331878662109, R20 ;  /* 0x3f80068e09147823 */ /* 0x000fe20000000014 */
[----:B------:R-:W-:Y:S01]  /*05a0*/  FFMA R21, R10, 1.0002000331878662109, R21 ;  /* 0x3f80068e0a157823 */ /* 0x000fe20000000015 */
[----:B------:R-:W-:Y:S01]  /*05b0*/  FFMA R11, R11, 1.0002000331878662109, R6 ;  /* 0x3f80068e0b0b7823 */ /* 0x000fe20000000006 */
[----:B------:R-:W-:Y:S01]  /*05c0*/  FMUL R4, R19, R19 ;  /* 0x0000001313047220 */ /* 0x000fe20000400000 */
        /* <DEDUP_REMOVED lines=176> */
[----:B------:R-:W-:-:S04]  /*10d0*/  IMAD.WIDE R4, R17, 0x4, R12 ;  /* 0x0000000411047825 */ /* 0x000fc800078e020c */
[----:B------:R-:W-:Y:S01]  /*10e0*/  FFMA R9, R6, 1.0002000331878662109, R9 ;  /* 0x3f80068e06097823 */ /* 0x000fe20000000009 */
[----:B------:R-:W-:Y:S01]  /*10f0*/  FFMA R11, R10, 1.0002000331878662109, R11 ;  /* 0x3f80068e0a0b7823 */ /* 0x000fe2000000000b */
[----:B------:R-:W-:Y:S01]  /*1100*/  FFMA R19, R18, 1.0002000331878662109, R19 ;  /* 0x3f80068e12137823 */ /* 0x000fe20000000013 */
[----:B------:R0:W-:Y:S04]  /*1110*/  @!P1 STG.E desc[UR6][R4.64], R7 ;  /* 0x0000000704009986 */ /* 0x0001e8000c101906 */
[----:B------:R0:W-:Y:S04]  /*1120*/  @!P2 STG.E desc[UR6][R4.64+0x4], R9 ;  /* 0x000004090400a986 */ /* 0x0001e8000c101906 */
[----:B------:R0:W-:Y:S04]  /*1130*/  @!P3 STG.E desc[UR6][R4.64+0x8], R11 ;  /* 0x0000080b0400b986 */ /* 0x0001e8000c101906 */
[----:B------:R0:W-:Y:S01]  /*1140*/  @!P4 STG.E desc[UR6][R4.64+0xc], R19 ;  /* 0x00000c130400c986 */ /* 0x0001e2000c101906 */
[----:B------:R-:W-:Y:S06]  /*1150*/  BAR.SYNC.DEFER_BLOCKING 0x0 ;  /* 0x0000000000007b1d */ /* 0x000fec0000010000 */
[----:B------:R-:W-:Y:S05]  /*1160*/  @P0 BRA `(.L_x_23) ;  /* 0xfffffff0005c0947 */ /* 0x000fea000383ffff */
[----:B------:R-:W-:Y:S05]  /*1170*/  EXIT ;  /* 0x000000000000794d */ /* 0x000fea0003800000 */
.L_x_24:
        /* <DEDUP_REMOVED lines=16> */
.L_x_26:


//--------------------- .nv.shared._ZN3ch830double_buffer_optimized_kernelEPKfPfi --------------------------
	.section	.nv.shared._ZN3ch830double_buffer_optimized_kernelEPKfPfi,"aw",@nobits
	.sectionflags	@""
	.align	16
.nv.shared._ZN3ch830double_buffer_optimized_kernelEPKfPfi:
	.zero		1088


//--------------------- .nv.shared.reserved.0     --------------------------
	.section	.nv.shared.reserved.0,"aw",@nobits
	.weak		__nv_reservedSMEM_offset_0_alias
	.size		__nv_reservedSMEM_offset_0_alias, 0, 64
	.other		__nv_reservedSMEM_offset_0_alias,@"STO_CUDA_RESERVED_SHARED STV_DEFAULT"
__nv_reservedSMEM_offset_0_alias:
	.zero		0
	.zero		64


//--------------------- .nv.shared._ZN3ch829double_buffer_baseline_kernelEPKfPfi --------------------------
	.section	.nv.shared._ZN3ch829double_buffer_baseline_kernelEPKfPfi,"aw",@nobits
	.sectionflags	@""
	.align	16
	.zero		1024


//--------------------- .nv.constant0._ZN3ch830double_buffer_optimized_kernelEPKfPfi --------------------------
	.section	.nv.constant0._ZN3ch830double_buffer_optimized_kernelEPKfPfi,"a",@progbits
	.sectionflags	@""
	.align	4
.nv.constant0._ZN3ch830double_buffer_optimized_kernelEPKfPfi:
	.zero		916


//--------------------- .nv.constant0._ZN3ch829double_buffer_baseline_kernelEPKfPfi --------------------------
	.section	.nv.constant0._ZN3ch829double_buffer_baseline_kernelEPKfPfi,"a",@progbits
	.sectionflags	@""
	.align	4
.nv.constant0._ZN3ch829double_buffer_baseline_kernelEPKfPfi:
	.zero		916


//--------------------- SYMBOLS --------------------------

	.type		.nv.reservedSmem.offset0,@object
	.size		.nv.reservedSmem.offset0,0x4
	.type		.nv.reservedSmem.cap,@object
	.size		.nv.reservedSmem.cap,0x4
